//
// Generated by NVIDIA NVVM Compiler
//
// Compiler Build ID: CL-36424714
// Cuda compilation tools, release 13.0, V13.0.88
// Based on NVVM 20.0.0
//

.version 9.0
.target sm_100
.address_size 64

	// .globl	_Z9addKernelPfPiS0_S0_
.func  (.param .b64 func_retval0) __internal_accurate_pow
(
	.param .b64 __internal_accurate_pow_param_0,
	.param .b64 __internal_accurate_pow_param_1
)
;
.global .align 4 .b8 __cudart_i2opi_f[24] = {65, 144, 67, 60, 153, 149, 98, 219, 192, 221, 52, 245, 209, 87, 39, 252, 41, 21, 68, 78, 110, 131, 249, 162};

.visible .entry _Z9addKernelPfPiS0_S0_(
	.param .u64 .ptr .align 1 _Z9addKernelPfPiS0_S0__param_0,
	.param .u64 .ptr .align 1 _Z9addKernelPfPiS0_S0__param_1,
	.param .u64 .ptr .align 1 _Z9addKernelPfPiS0_S0__param_2,
	.param .u64 .ptr .align 1 _Z9addKernelPfPiS0_S0__param_3
)
{
	.local .align 4 .b8 	__local_depot0[28];
	.reg .b64 	%SP;
	.reg .b64 	%SPL;
	.reg .pred 	%p<145>;
	.reg .b32 	%r<699>;
	.reg .b32 	%f<626>;
	.reg .b64 	%rd<260>;
	.reg .b64 	%fd<139>;

	mov.u64 	%SPL, __local_depot0;
	ld.param.u64 	%rd55, [_Z9addKernelPfPiS0_S0__param_1];
	ld.param.u64 	%rd56, [_Z9addKernelPfPiS0_S0__param_2];
	ld.param.u64 	%rd57, [_Z9addKernelPfPiS0_S0__param_3];
	cvta.to.global.u64 	%rd58, %rd57;
	cvta.to.global.u64 	%rd59, %rd56;
	cvta.to.global.u64 	%rd60, %rd55;
	add.u64 	%rd1, %SPL, 0;
	mov.u32 	%r234, %tid.x;
	mov.u32 	%r235, %ctaid.x;
	cvt.rn.f32.u32 	%f132, %r234;
	ld.global.u32 	%r236, [%rd60];
	cvt.rn.f32.s32 	%f133, %r236;
	div.rn.f32 	%f1, %f132, %f133;
	cvt.rn.f32.u32 	%f134, %r235;
	ld.global.u32 	%r1, [%rd59];
	cvt.rn.f32.s32 	%f135, %r1;
	div.rn.f32 	%f2, %f134, %f135;
	ld.global.u32 	%r237, [%rd58];
	mov.f64 	%fd8, 0d4000000000000000;
	{
	.reg .b32 %temp; 
	mov.b64 	{%temp, %r2}, %fd8;
	}
	cvt.rn.f32.s32 	%f3, %r237;
	mov.f32 	%f609, 0f00000000;
	mov.b32 	%r634, 7;
	mov.u64 	%rd229, __cudart_i2opi_f;
$L__BB0_1:
	mov.u32 	%r3, %r634;
	setp.lt.s32 	%p1, %r2, 0;
	cvt.rn.f64.u32 	%fd9, %r3;
	{
	.reg .b32 %temp; 
	mov.b64 	{%temp, %r238}, %fd9;
	}
	shr.u32 	%r239, %r238, 20;
	and.b32  	%r240, %r239, 2047;
	add.s32 	%r241, %r240, -1012;
	mov.b64 	%rd62, %fd9;
	shl.b64 	%rd63, %rd62, %r241;
	setp.eq.s64 	%p2, %rd63, -9223372036854775808;
	{ // callseq 0, 0
	.param .b64 param0;
	st.param.f64 	[param0], 0d4000000000000000;
	.param .b64 param1;
	st.param.f64 	[param1], %fd9;
	.param .b64 retval0;
	call.uni (retval0), 
	__internal_accurate_pow, 
	(
	param0, 
	param1
	);
	ld.param.f64 	%fd10, [retval0];
	} // callseq 0
	neg.f64 	%fd12, %fd10;
	selp.f64 	%fd13, %fd12, %fd10, %p2;
	selp.f64 	%fd1, %fd13, %fd10, %p1;
	cvt.rzi.s32.f64 	%r242, %fd1;
	cvt.rn.f32.s32 	%f5, %r242;
	rcp.rn.f32 	%f136, %f5;
	div.rn.f32 	%f137, %f1, %f136;
	cvt.rzi.s32.f32 	%r4, %f137;
	div.rn.f32 	%f138, %f2, %f136;
	cvt.rzi.s32.f32 	%r5, %f138;
	add.s32 	%r243, %r5, -1;
	add.s32 	%r244, %r4, -1;
	cvt.rn.f32.s32 	%f139, %r244;
	div.rn.f32 	%f140, %f139, %f5;
	add.f32 	%f141, %f140, %f5;
	add.f32 	%f142, %f141, %f3;
	mul.f32 	%f6, %f142, 0f414FD639;
	cvt.rn.f32.s32 	%f143, %r243;
	div.rn.f32 	%f144, %f143, %f5;
	add.f32 	%f145, %f144, %f5;
	add.f32 	%f146, %f145, %f3;
	mul.f32 	%f7, %f146, 0f429C774C;
	add.f32 	%f147, %f6, %f7;
	div.rn.f32 	%f148, %f147, 0f40C90FDB;
	cvt.rzi.s32.f32 	%r245, %f148;
	cvt.rn.f32.s32 	%f149, %r245;
	mul.f32 	%f150, %f149, 0f40C90FDB;
	sub.f32 	%f8, %f147, %f150;
	mul.f32 	%f151, %f8, 0f3F22F983;
	cvt.rni.s32.f32 	%r638, %f151;
	cvt.rn.f32.s32 	%f152, %r638;
	fma.rn.f32 	%f153, %f152, 0fBFC90FDA, %f8;
	fma.rn.f32 	%f154, %f152, 0fB3A22168, %f153;
	fma.rn.f32 	%f610, %f152, 0fA7C234C5, %f154;
	abs.f32 	%f10, %f8;
	setp.ltu.f32 	%p3, %f10, 0f47CE4780;
	@%p3 bra 	$L__BB0_9;
	setp.neu.f32 	%p4, %f10, 0f7F800000;
	@%p4 bra 	$L__BB0_4;
	mov.f32 	%f157, 0f00000000;
	mul.rn.f32 	%f610, %f8, %f157;
	mov.b32 	%r638, 0;
	bra.uni 	$L__BB0_9;
$L__BB0_4:
	mov.b32 	%r7, %f8;
	shl.b32 	%r247, %r7, 8;
	or.b32  	%r8, %r247, -2147483648;
	mov.b64 	%rd244, 0;
	mov.b32 	%r635, 0;
	mov.u64 	%rd242, __cudart_i2opi_f;
	mov.u64 	%rd243, %rd1;
$L__BB0_5:
	.pragma "nounroll";
	ld.global.nc.u32 	%r248, [%rd242];
	mad.wide.u32 	%rd67, %r248, %r8, %rd244;
	shr.u64 	%rd244, %rd67, 32;
	st.local.u32 	[%rd243], %rd67;
	add.s32 	%r635, %r635, 1;
	add.s64 	%rd243, %rd243, 4;
	add.s64 	%rd242, %rd242, 4;
	setp.ne.s32 	%p5, %r635, 6;
	@%p5 bra 	$L__BB0_5;
	shr.u32 	%r249, %r7, 23;
	st.local.u32 	[%rd1+24], %rd244;
	and.b32  	%r11, %r249, 31;
	and.b32  	%r250, %r249, 224;
	add.s32 	%r251, %r250, -128;
	shr.u32 	%r252, %r251, 5;
	mul.wide.u32 	%rd68, %r252, 4;
	sub.s64 	%rd8, %rd1, %rd68;
	ld.local.u32 	%r636, [%rd8+24];
	ld.local.u32 	%r637, [%rd8+20];
	setp.eq.s32 	%p6, %r11, 0;
	@%p6 bra 	$L__BB0_8;
	shf.l.wrap.b32 	%r636, %r637, %r636, %r11;
	ld.local.u32 	%r253, [%rd8+16];
	shf.l.wrap.b32 	%r637, %r253, %r637, %r11;
$L__BB0_8:
	shr.u32 	%r254, %r636, 30;
	shf.l.wrap.b32 	%r255, %r637, %r636, 2;
	shl.b32 	%r256, %r637, 2;
	shr.u32 	%r257, %r255, 31;
	add.s32 	%r258, %r257, %r254;
	neg.s32 	%r259, %r258;
	setp.lt.s32 	%p7, %r7, 0;
	selp.b32 	%r638, %r259, %r258, %p7;
	xor.b32  	%r260, %r255, %r7;
	shr.s32 	%r261, %r255, 31;
	xor.b32  	%r262, %r261, %r255;
	xor.b32  	%r263, %r261, %r256;
	cvt.u64.u32 	%rd69, %r262;
	shl.b64 	%rd70, %rd69, 32;
	cvt.u64.u32 	%rd71, %r263;
	or.b64  	%rd72, %rd70, %rd71;
	cvt.rn.f64.s64 	%fd14, %rd72;
	mul.f64 	%fd15, %fd14, 0d3BF921FB54442D19;
	cvt.rn.f32.f64 	%f155, %fd15;
	neg.f32 	%f156, %f155;
	setp.lt.s32 	%p8, %r260, 0;
	selp.f32 	%f610, %f156, %f155, %p8;
$L__BB0_9:
	mul.rn.f32 	%f158, %f610, %f610;
	and.b32  	%r265, %r638, 1;
	setp.eq.b32 	%p9, %r265, 1;
	selp.f32 	%f159, 0f3F800000, %f610, %p9;
	fma.rn.f32 	%f160, %f158, %f159, 0f00000000;
	fma.rn.f32 	%f161, %f158, 0f37CBAC00, 0fBAB607ED;
	selp.f32 	%f162, %f161, 0fB94D4153, %p9;
	selp.f32 	%f163, 0f3D2AAABB, 0f3C0885E4, %p9;
	fma.rn.f32 	%f164, %f162, %f158, %f163;
	selp.f32 	%f165, 0fBEFFFFFF, 0fBE2AAAA8, %p9;
	fma.rn.f32 	%f166, %f164, %f158, %f165;
	fma.rn.f32 	%f167, %f166, %f160, %f159;
	and.b32  	%r266, %r638, 2;
	setp.eq.s32 	%p10, %r266, 0;
	mov.f32 	%f168, 0f00000000;
	sub.f32 	%f169, %f168, %f167;
	selp.f32 	%f170, %f167, %f169, %p10;
	mul.f32 	%f171, %f170, 0f472AEE8C;
	abs.f32 	%f172, %f171;
	cvt.rzi.s32.f32 	%r267, %f172;
	cvt.rn.f32.s32 	%f173, %r267;
	sub.f32 	%f14, %f172, %f173;
	cvt.rn.f32.s32 	%f174, %r5;
	div.rn.f32 	%f15, %f174, %f5;
	add.f32 	%f175, %f15, %f5;
	add.f32 	%f176, %f175, %f3;
	mul.f32 	%f16, %f176, 0f429C774C;
	add.f32 	%f177, %f6, %f16;
	div.rn.f32 	%f178, %f177, 0f40C90FDB;
	cvt.rzi.s32.f32 	%r268, %f178;
	cvt.rn.f32.s32 	%f179, %r268;
	mul.f32 	%f180, %f179, 0f40C90FDB;
	sub.f32 	%f17, %f177, %f180;
	mul.f32 	%f181, %f17, 0f3F22F983;
	cvt.rni.s32.f32 	%r642, %f181;
	cvt.rn.f32.s32 	%f182, %r642;
	fma.rn.f32 	%f183, %f182, 0fBFC90FDA, %f17;
	fma.rn.f32 	%f184, %f182, 0fB3A22168, %f183;
	fma.rn.f32 	%f611, %f182, 0fA7C234C5, %f184;
	abs.f32 	%f19, %f17;
	setp.ltu.f32 	%p11, %f19, 0f47CE4780;
	@%p11 bra 	$L__BB0_17;
	setp.eq.f32 	%p12, %f19, 0f7F800000;
	@%p12 bra 	$L__BB0_16;
	mov.b32 	%r21, %f17;
	shl.b32 	%r270, %r21, 8;
	or.b32  	%r22, %r270, -2147483648;
	mov.b64 	%rd245, 0;
	mov.b32 	%r639, 0;
$L__BB0_12:
	.pragma "nounroll";
	mul.wide.u32 	%rd74, %r639, 4;
	mov.u64 	%rd75, __cudart_i2opi_f;
	add.s64 	%rd76, %rd75, %rd74;
	ld.global.nc.u32 	%r271, [%rd76];
	mad.wide.u32 	%rd77, %r271, %r22, %rd245;
	shr.u64 	%rd245, %rd77, 32;
	add.s64 	%rd78, %rd1, %rd74;
	st.local.u32 	[%rd78], %rd77;
	add.s32 	%r639, %r639, 1;
	setp.ne.s32 	%p13, %r639, 6;
	@%p13 bra 	$L__BB0_12;
	shr.u32 	%r272, %r21, 23;
	st.local.u32 	[%rd1+24], %rd245;
	and.b32  	%r25, %r272, 31;
	and.b32  	%r273, %r272, 224;
	add.s32 	%r274, %r273, -128;
	shr.u32 	%r275, %r274, 5;
	mul.wide.u32 	%rd79, %r275, 4;
	sub.s64 	%rd11, %rd1, %rd79;
	ld.local.u32 	%r640, [%rd11+24];
	ld.local.u32 	%r641, [%rd11+20];
	setp.eq.s32 	%p14, %r25, 0;
	@%p14 bra 	$L__BB0_15;
	shf.l.wrap.b32 	%r640, %r641, %r640, %r25;
	ld.local.u32 	%r276, [%rd11+16];
	shf.l.wrap.b32 	%r641, %r276, %r641, %r25;
$L__BB0_15:
	shr.u32 	%r277, %r640, 30;
	shf.l.wrap.b32 	%r278, %r641, %r640, 2;
	shl.b32 	%r279, %r641, 2;
	shr.u32 	%r280, %r278, 31;
	add.s32 	%r281, %r280, %r277;
	neg.s32 	%r282, %r281;
	setp.lt.s32 	%p15, %r21, 0;
	selp.b32 	%r642, %r282, %r281, %p15;
	xor.b32  	%r283, %r278, %r21;
	shr.s32 	%r284, %r278, 31;
	xor.b32  	%r285, %r284, %r278;
	xor.b32  	%r286, %r284, %r279;
	cvt.u64.u32 	%rd80, %r285;
	shl.b64 	%rd81, %rd80, 32;
	cvt.u64.u32 	%rd82, %r286;
	or.b64  	%rd83, %rd81, %rd82;
	cvt.rn.f64.s64 	%fd16, %rd83;
	mul.f64 	%fd17, %fd16, 0d3BF921FB54442D19;
	cvt.rn.f32.f64 	%f185, %fd17;
	neg.f32 	%f186, %f185;
	setp.lt.s32 	%p16, %r283, 0;
	selp.f32 	%f611, %f186, %f185, %p16;
	bra.uni 	$L__BB0_17;
$L__BB0_16:
	mov.f32 	%f187, 0f00000000;
	mul.rn.f32 	%f611, %f17, %f187;
	mov.b32 	%r642, 0;
$L__BB0_17:
	mul.rn.f32 	%f188, %f611, %f611;
	and.b32  	%r288, %r642, 1;
	setp.eq.b32 	%p17, %r288, 1;
	selp.f32 	%f189, 0f3F800000, %f611, %p17;
	fma.rn.f32 	%f190, %f188, %f189, 0f00000000;
	fma.rn.f32 	%f191, %f188, 0f37CBAC00, 0fBAB607ED;
	selp.f32 	%f192, %f191, 0fB94D4153, %p17;
	selp.f32 	%f193, 0f3D2AAABB, 0f3C0885E4, %p17;
	fma.rn.f32 	%f194, %f192, %f188, %f193;
	selp.f32 	%f195, 0fBEFFFFFF, 0fBE2AAAA8, %p17;
	fma.rn.f32 	%f196, %f194, %f188, %f195;
	fma.rn.f32 	%f197, %f196, %f190, %f189;
	and.b32  	%r289, %r642, 2;
	setp.eq.s32 	%p18, %r289, 0;
	mov.f32 	%f198, 0f00000000;
	sub.f32 	%f199, %f198, %f197;
	selp.f32 	%f200, %f197, %f199, %p18;
	mul.f32 	%f201, %f200, 0f472AEE8C;
	abs.f32 	%f202, %f201;
	cvt.rzi.s32.f32 	%r290, %f202;
	cvt.rn.f32.s32 	%f203, %r290;
	sub.f32 	%f23, %f202, %f203;
	add.s32 	%r291, %r5, 1;
	cvt.rn.f32.s32 	%f204, %r291;
	div.rn.f32 	%f24, %f204, %f5;
	add.f32 	%f205, %f24, %f5;
	add.f32 	%f206, %f205, %f3;
	mul.f32 	%f25, %f206, 0f429C774C;
	add.f32 	%f207, %f6, %f25;
	div.rn.f32 	%f208, %f207, 0f40C90FDB;
	cvt.rzi.s32.f32 	%r292, %f208;
	cvt.rn.f32.s32 	%f209, %r292;
	mul.f32 	%f210, %f209, 0f40C90FDB;
	sub.f32 	%f26, %f207, %f210;
	mul.f32 	%f211, %f26, 0f3F22F983;
	cvt.rni.s32.f32 	%r646, %f211;
	cvt.rn.f32.s32 	%f212, %r646;
	fma.rn.f32 	%f213, %f212, 0fBFC90FDA, %f26;
	fma.rn.f32 	%f214, %f212, 0fB3A22168, %f213;
	fma.rn.f32 	%f612, %f212, 0fA7C234C5, %f214;
	abs.f32 	%f28, %f26;
	setp.ltu.f32 	%p19, %f28, 0f47CE4780;
	@%p19 bra 	$L__BB0_25;
	setp.eq.f32 	%p20, %f28, 0f7F800000;
	@%p20 bra 	$L__BB0_24;
	mov.b32 	%r35, %f26;
	shl.b32 	%r294, %r35, 8;
	or.b32  	%r36, %r294, -2147483648;
	mov.b64 	%rd246, 0;
	mov.b32 	%r643, 0;
$L__BB0_20:
	.pragma "nounroll";
	mul.wide.u32 	%rd85, %r643, 4;
	mov.u64 	%rd86, __cudart_i2opi_f;
	add.s64 	%rd87, %rd86, %rd85;
	ld.global.nc.u32 	%r295, [%rd87];
	mad.wide.u32 	%rd88, %r295, %r36, %rd246;
	shr.u64 	%rd246, %rd88, 32;
	add.s64 	%rd89, %rd1, %rd85;
	st.local.u32 	[%rd89], %rd88;
	add.s32 	%r643, %r643, 1;
	setp.ne.s32 	%p21, %r643, 6;
	@%p21 bra 	$L__BB0_20;
	shr.u32 	%r296, %r35, 23;
	st.local.u32 	[%rd1+24], %rd246;
	and.b32  	%r39, %r296, 31;
	and.b32  	%r297, %r296, 224;
	add.s32 	%r298, %r297, -128;
	shr.u32 	%r299, %r298, 5;
	mul.wide.u32 	%rd90, %r299, 4;
	sub.s64 	%rd14, %rd1, %rd90;
	ld.local.u32 	%r644, [%rd14+24];
	ld.local.u32 	%r645, [%rd14+20];
	setp.eq.s32 	%p22, %r39, 0;
	@%p22 bra 	$L__BB0_23;
	shf.l.wrap.b32 	%r644, %r645, %r644, %r39;
	ld.local.u32 	%r300, [%rd14+16];
	shf.l.wrap.b32 	%r645, %r300, %r645, %r39;
$L__BB0_23:
	shr.u32 	%r301, %r644, 30;
	shf.l.wrap.b32 	%r302, %r645, %r644, 2;
	shl.b32 	%r303, %r645, 2;
	shr.u32 	%r304, %r302, 31;
	add.s32 	%r305, %r304, %r301;
	neg.s32 	%r306, %r305;
	setp.lt.s32 	%p23, %r35, 0;
	selp.b32 	%r646, %r306, %r305, %p23;
	xor.b32  	%r307, %r302, %r35;
	shr.s32 	%r308, %r302, 31;
	xor.b32  	%r309, %r308, %r302;
	xor.b32  	%r310, %r308, %r303;
	cvt.u64.u32 	%rd91, %r309;
	shl.b64 	%rd92, %rd91, 32;
	cvt.u64.u32 	%rd93, %r310;
	or.b64  	%rd94, %rd92, %rd93;
	cvt.rn.f64.s64 	%fd18, %rd94;
	mul.f64 	%fd19, %fd18, 0d3BF921FB54442D19;
	cvt.rn.f32.f64 	%f215, %fd19;
	neg.f32 	%f216, %f215;
	setp.lt.s32 	%p24, %r307, 0;
	selp.f32 	%f612, %f216, %f215, %p24;
	bra.uni 	$L__BB0_25;
$L__BB0_24:
	mov.f32 	%f217, 0f00000000;
	mul.rn.f32 	%f612, %f26, %f217;
	mov.b32 	%r646, 0;
$L__BB0_25:
	mul.rn.f32 	%f218, %f612, %f612;
	and.b32  	%r312, %r646, 1;
	setp.eq.b32 	%p25, %r312, 1;
	selp.f32 	%f219, 0f3F800000, %f612, %p25;
	fma.rn.f32 	%f220, %f218, %f219, 0f00000000;
	fma.rn.f32 	%f221, %f218, 0f37CBAC00, 0fBAB607ED;
	selp.f32 	%f222, %f221, 0fB94D4153, %p25;
	selp.f32 	%f223, 0f3D2AAABB, 0f3C0885E4, %p25;
	fma.rn.f32 	%f224, %f222, %f218, %f223;
	selp.f32 	%f225, 0fBEFFFFFF, 0fBE2AAAA8, %p25;
	fma.rn.f32 	%f226, %f224, %f218, %f225;
	fma.rn.f32 	%f227, %f226, %f220, %f219;
	and.b32  	%r313, %r646, 2;
	setp.eq.s32 	%p26, %r313, 0;
	mov.f32 	%f228, 0f00000000;
	sub.f32 	%f229, %f228, %f227;
	selp.f32 	%f230, %f227, %f229, %p26;
	mul.f32 	%f231, %f230, 0f472AEE8C;
	abs.f32 	%f232, %f231;
	cvt.rzi.s32.f32 	%r314, %f232;
	cvt.rn.f32.s32 	%f233, %r314;
	sub.f32 	%f32, %f232, %f233;
	add.s32 	%r315, %r5, 2;
	cvt.rn.f32.s32 	%f234, %r315;
	div.rn.f32 	%f235, %f234, %f5;
	add.f32 	%f236, %f235, %f5;
	add.f32 	%f237, %f236, %f3;
	mul.f32 	%f33, %f237, 0f429C774C;
	add.f32 	%f238, %f6, %f33;
	div.rn.f32 	%f239, %f238, 0f40C90FDB;
	cvt.rzi.s32.f32 	%r316, %f239;
	cvt.rn.f32.s32 	%f240, %r316;
	mul.f32 	%f241, %f240, 0f40C90FDB;
	sub.f32 	%f34, %f238, %f241;
	mul.f32 	%f242, %f34, 0f3F22F983;
	cvt.rni.s32.f32 	%r650, %f242;
	cvt.rn.f32.s32 	%f243, %r650;
	fma.rn.f32 	%f244, %f243, 0fBFC90FDA, %f34;
	fma.rn.f32 	%f245, %f243, 0fB3A22168, %f244;
	fma.rn.f32 	%f613, %f243, 0fA7C234C5, %f245;
	abs.f32 	%f36, %f34;
	setp.ltu.f32 	%p27, %f36, 0f47CE4780;
	@%p27 bra 	$L__BB0_33;
	setp.eq.f32 	%p28, %f36, 0f7F800000;
	@%p28 bra 	$L__BB0_32;
	mov.b32 	%r49, %f34;
	shl.b32 	%r318, %r49, 8;
	or.b32  	%r50, %r318, -2147483648;
	mov.b64 	%rd247, 0;
	mov.b32 	%r647, 0;
$L__BB0_28:
	.pragma "nounroll";
	mul.wide.u32 	%rd96, %r647, 4;
	mov.u64 	%rd97, __cudart_i2opi_f;
	add.s64 	%rd98, %rd97, %rd96;
	ld.global.nc.u32 	%r319, [%rd98];
	mad.wide.u32 	%rd99, %r319, %r50, %rd247;
	shr.u64 	%rd247, %rd99, 32;
	add.s64 	%rd100, %rd1, %rd96;
	st.local.u32 	[%rd100], %rd99;
	add.s32 	%r647, %r647, 1;
	setp.ne.s32 	%p29, %r647, 6;
	@%p29 bra 	$L__BB0_28;
	shr.u32 	%r320, %r49, 23;
	st.local.u32 	[%rd1+24], %rd247;
	and.b32  	%r53, %r320, 31;
	and.b32  	%r321, %r320, 224;
	add.s32 	%r322, %r321, -128;
	shr.u32 	%r323, %r322, 5;
	mul.wide.u32 	%rd101, %r323, 4;
	sub.s64 	%rd17, %rd1, %rd101;
	ld.local.u32 	%r648, [%rd17+24];
	ld.local.u32 	%r649, [%rd17+20];
	setp.eq.s32 	%p30, %r53, 0;
	@%p30 bra 	$L__BB0_31;
	shf.l.wrap.b32 	%r648, %r649, %r648, %r53;
	ld.local.u32 	%r324, [%rd17+16];
	shf.l.wrap.b32 	%r649, %r324, %r649, %r53;
$L__BB0_31:
	shr.u32 	%r325, %r648, 30;
	shf.l.wrap.b32 	%r326, %r649, %r648, 2;
	shl.b32 	%r327, %r649, 2;
	shr.u32 	%r328, %r326, 31;
	add.s32 	%r329, %r328, %r325;
	neg.s32 	%r330, %r329;
	setp.lt.s32 	%p31, %r49, 0;
	selp.b32 	%r650, %r330, %r329, %p31;
	xor.b32  	%r331, %r326, %r49;
	shr.s32 	%r332, %r326, 31;
	xor.b32  	%r333, %r332, %r326;
	xor.b32  	%r334, %r332, %r327;
	cvt.u64.u32 	%rd102, %r333;
	shl.b64 	%rd103, %rd102, 32;
	cvt.u64.u32 	%rd104, %r334;
	or.b64  	%rd105, %rd103, %rd104;
	cvt.rn.f64.s64 	%fd20, %rd105;
	mul.f64 	%fd21, %fd20, 0d3BF921FB54442D19;
	cvt.rn.f32.f64 	%f246, %fd21;
	neg.f32 	%f247, %f246;
	setp.lt.s32 	%p32, %r331, 0;
	selp.f32 	%f613, %f247, %f246, %p32;
	bra.uni 	$L__BB0_33;
$L__BB0_32:
	mov.f32 	%f248, 0f00000000;
	mul.rn.f32 	%f613, %f34, %f248;
	mov.b32 	%r650, 0;
$L__BB0_33:
	mul.rn.f32 	%f249, %f613, %f613;
	and.b32  	%r336, %r650, 1;
	setp.eq.b32 	%p33, %r336, 1;
	selp.f32 	%f250, 0f3F800000, %f613, %p33;
	fma.rn.f32 	%f251, %f249, %f250, 0f00000000;
	fma.rn.f32 	%f252, %f249, 0f37CBAC00, 0fBAB607ED;
	selp.f32 	%f253, %f252, 0fB94D4153, %p33;
	selp.f32 	%f254, 0f3D2AAABB, 0f3C0885E4, %p33;
	fma.rn.f32 	%f255, %f253, %f249, %f254;
	selp.f32 	%f256, 0fBEFFFFFF, 0fBE2AAAA8, %p33;
	fma.rn.f32 	%f257, %f255, %f249, %f256;
	fma.rn.f32 	%f258, %f257, %f251, %f250;
	and.b32  	%r337, %r650, 2;
	setp.eq.s32 	%p34, %r337, 0;
	mov.f32 	%f259, 0f00000000;
	sub.f32 	%f260, %f259, %f258;
	selp.f32 	%f261, %f258, %f260, %p34;
	mul.f32 	%f262, %f261, 0f472AEE8C;
	abs.f32 	%f263, %f262;
	cvt.rzi.s32.f32 	%r338, %f263;
	cvt.rn.f32.s32 	%f264, %r338;
	sub.f32 	%f40, %f263, %f264;
	cvt.rn.f32.s32 	%f265, %r4;
	div.rn.f32 	%f41, %f265, %f5;
	add.f32 	%f266, %f41, %f5;
	add.f32 	%f267, %f266, %f3;
	mul.f32 	%f42, %f267, 0f414FD639;
	add.f32 	%f268, %f42, %f7;
	div.rn.f32 	%f269, %f268, 0f40C90FDB;
	cvt.rzi.s32.f32 	%r339, %f269;
	cvt.rn.f32.s32 	%f270, %r339;
	mul.f32 	%f271, %f270, 0f40C90FDB;
	sub.f32 	%f43, %f268, %f271;
	mul.f32 	%f272, %f43, 0f3F22F983;
	cvt.rni.s32.f32 	%r654, %f272;
	cvt.rn.f32.s32 	%f273, %r654;
	fma.rn.f32 	%f274, %f273, 0fBFC90FDA, %f43;
	fma.rn.f32 	%f275, %f273, 0fB3A22168, %f274;
	fma.rn.f32 	%f614, %f273, 0fA7C234C5, %f275;
	abs.f32 	%f45, %f43;
	setp.ltu.f32 	%p35, %f45, 0f47CE4780;
	@%p35 bra 	$L__BB0_41;
	setp.eq.f32 	%p36, %f45, 0f7F800000;
	@%p36 bra 	$L__BB0_40;
	mov.b32 	%r63, %f43;
	shl.b32 	%r341, %r63, 8;
	or.b32  	%r64, %r341, -2147483648;
	mov.b64 	%rd248, 0;
	mov.b32 	%r651, 0;
$L__BB0_36:
	.pragma "nounroll";
	mul.wide.u32 	%rd107, %r651, 4;
	mov.u64 	%rd108, __cudart_i2opi_f;
	add.s64 	%rd109, %rd108, %rd107;
	ld.global.nc.u32 	%r342, [%rd109];
	mad.wide.u32 	%rd110, %r342, %r64, %rd248;
	shr.u64 	%rd248, %rd110, 32;
	add.s64 	%rd111, %rd1, %rd107;
	st.local.u32 	[%rd111], %rd110;
	add.s32 	%r651, %r651, 1;
	setp.ne.s32 	%p37, %r651, 6;
	@%p37 bra 	$L__BB0_36;
	shr.u32 	%r343, %r63, 23;
	st.local.u32 	[%rd1+24], %rd248;
	and.b32  	%r67, %r343, 31;
	and.b32  	%r344, %r343, 224;
	add.s32 	%r345, %r344, -128;
	shr.u32 	%r346, %r345, 5;
	mul.wide.u32 	%rd112, %r346, 4;
	sub.s64 	%rd20, %rd1, %rd112;
	ld.local.u32 	%r652, [%rd20+24];
	ld.local.u32 	%r653, [%rd20+20];
	setp.eq.s32 	%p38, %r67, 0;
	@%p38 bra 	$L__BB0_39;
	shf.l.wrap.b32 	%r652, %r653, %r652, %r67;
	ld.local.u32 	%r347, [%rd20+16];
	shf.l.wrap.b32 	%r653, %r347, %r653, %r67;
$L__BB0_39:
	shr.u32 	%r348, %r652, 30;
	shf.l.wrap.b32 	%r349, %r653, %r652, 2;
	shl.b32 	%r350, %r653, 2;
	shr.u32 	%r351, %r349, 31;
	add.s32 	%r352, %r351, %r348;
	neg.s32 	%r353, %r352;
	setp.lt.s32 	%p39, %r63, 0;
	selp.b32 	%r654, %r353, %r352, %p39;
	xor.b32  	%r354, %r349, %r63;
	shr.s32 	%r355, %r349, 31;
	xor.b32  	%r356, %r355, %r349;
	xor.b32  	%r357, %r355, %r350;
	cvt.u64.u32 	%rd113, %r356;
	shl.b64 	%rd114, %rd113, 32;
	cvt.u64.u32 	%rd115, %r357;
	or.b64  	%rd116, %rd114, %rd115;
	cvt.rn.f64.s64 	%fd22, %rd116;
	mul.f64 	%fd23, %fd22, 0d3BF921FB54442D19;
	cvt.rn.f32.f64 	%f276, %fd23;
	neg.f32 	%f277, %f276;
	setp.lt.s32 	%p40, %r354, 0;
	selp.f32 	%f614, %f277, %f276, %p40;
	bra.uni 	$L__BB0_41;
$L__BB0_40:
	mov.f32 	%f278, 0f00000000;
	mul.rn.f32 	%f614, %f43, %f278;
	mov.b32 	%r654, 0;
$L__BB0_41:
	mul.rn.f32 	%f279, %f614, %f614;
	and.b32  	%r359, %r654, 1;
	setp.eq.b32 	%p41, %r359, 1;
	selp.f32 	%f280, 0f3F800000, %f614, %p41;
	fma.rn.f32 	%f281, %f279, %f280, 0f00000000;
	fma.rn.f32 	%f282, %f279, 0f37CBAC00, 0fBAB607ED;
	selp.f32 	%f283, %f282, 0fB94D4153, %p41;
	selp.f32 	%f284, 0f3D2AAABB, 0f3C0885E4, %p41;
	fma.rn.f32 	%f285, %f283, %f279, %f284;
	selp.f32 	%f286, 0fBEFFFFFF, 0fBE2AAAA8, %p41;
	fma.rn.f32 	%f287, %f285, %f279, %f286;
	fma.rn.f32 	%f288, %f287, %f281, %f280;
	and.b32  	%r360, %r654, 2;
	setp.eq.s32 	%p42, %r360, 0;
	mov.f32 	%f289, 0f00000000;
	sub.f32 	%f290, %f289, %f288;
	selp.f32 	%f291, %f288, %f290, %p42;
	mul.f32 	%f292, %f291, 0f472AEE8C;
	abs.f32 	%f293, %f292;
	cvt.rzi.s32.f32 	%r361, %f293;
	cvt.rn.f32.s32 	%f294, %r361;
	sub.f32 	%f49, %f293, %f294;
	add.f32 	%f295, %f42, %f16;
	div.rn.f32 	%f296, %f295, 0f40C90FDB;
	cvt.rzi.s32.f32 	%r362, %f296;
	cvt.rn.f32.s32 	%f297, %r362;
	mul.f32 	%f298, %f297, 0f40C90FDB;
	sub.f32 	%f50, %f295, %f298;
	mul.f32 	%f299, %f50, 0f3F22F983;
	cvt.rni.s32.f32 	%r658, %f299;
	cvt.rn.f32.s32 	%f300, %r658;
	fma.rn.f32 	%f301, %f300, 0fBFC90FDA, %f50;
	fma.rn.f32 	%f302, %f300, 0fB3A22168, %f301;
	fma.rn.f32 	%f615, %f300, 0fA7C234C5, %f302;
	abs.f32 	%f52, %f50;
	setp.ltu.f32 	%p43, %f52, 0f47CE4780;
	@%p43 bra 	$L__BB0_49;
	setp.eq.f32 	%p44, %f52, 0f7F800000;
	@%p44 bra 	$L__BB0_48;
	mov.b32 	%r77, %f50;
	shl.b32 	%r364, %r77, 8;
	or.b32  	%r78, %r364, -2147483648;
	mov.b64 	%rd249, 0;
	mov.b32 	%r655, 0;
$L__BB0_44:
	.pragma "nounroll";
	mul.wide.u32 	%rd118, %r655, 4;
	mov.u64 	%rd119, __cudart_i2opi_f;
	add.s64 	%rd120, %rd119, %rd118;
	ld.global.nc.u32 	%r365, [%rd120];
	mad.wide.u32 	%rd121, %r365, %r78, %rd249;
	shr.u64 	%rd249, %rd121, 32;
	add.s64 	%rd122, %rd1, %rd118;
	st.local.u32 	[%rd122], %rd121;
	add.s32 	%r655, %r655, 1;
	setp.ne.s32 	%p45, %r655, 6;
	@%p45 bra 	$L__BB0_44;
	shr.u32 	%r366, %r77, 23;
	st.local.u32 	[%rd1+24], %rd249;
	and.b32  	%r81, %r366, 31;
	and.b32  	%r367, %r366, 224;
	add.s32 	%r368, %r367, -128;
	shr.u32 	%r369, %r368, 5;
	mul.wide.u32 	%rd123, %r369, 4;
	sub.s64 	%rd23, %rd1, %rd123;
	ld.local.u32 	%r656, [%rd23+24];
	ld.local.u32 	%r657, [%rd23+20];
	setp.eq.s32 	%p46, %r81, 0;
	@%p46 bra 	$L__BB0_47;
	shf.l.wrap.b32 	%r656, %r657, %r656, %r81;
	ld.local.u32 	%r370, [%rd23+16];
	shf.l.wrap.b32 	%r657, %r370, %r657, %r81;
$L__BB0_47:
	shr.u32 	%r371, %r656, 30;
	shf.l.wrap.b32 	%r372, %r657, %r656, 2;
	shl.b32 	%r373, %r657, 2;
	shr.u32 	%r374, %r372, 31;
	add.s32 	%r375, %r374, %r371;
	neg.s32 	%r376, %r375;
	setp.lt.s32 	%p47, %r77, 0;
	selp.b32 	%r658, %r376, %r375, %p47;
	xor.b32  	%r377, %r372, %r77;
	shr.s32 	%r378, %r372, 31;
	xor.b32  	%r379, %r378, %r372;
	xor.b32  	%r380, %r378, %r373;
	cvt.u64.u32 	%rd124, %r379;
	shl.b64 	%rd125, %rd124, 32;
	cvt.u64.u32 	%rd126, %r380;
	or.b64  	%rd127, %rd125, %rd126;
	cvt.rn.f64.s64 	%fd24, %rd127;
	mul.f64 	%fd25, %fd24, 0d3BF921FB54442D19;
	cvt.rn.f32.f64 	%f303, %fd25;
	neg.f32 	%f304, %f303;
	setp.lt.s32 	%p48, %r377, 0;
	selp.f32 	%f615, %f304, %f303, %p48;
	bra.uni 	$L__BB0_49;
$L__BB0_48:
	mov.f32 	%f305, 0f00000000;
	mul.rn.f32 	%f615, %f50, %f305;
	mov.b32 	%r658, 0;
$L__BB0_49:
	mul.rn.f32 	%f306, %f615, %f615;
	and.b32  	%r382, %r658, 1;
	setp.eq.b32 	%p49, %r382, 1;
	selp.f32 	%f307, 0f3F800000, %f615, %p49;
	fma.rn.f32 	%f308, %f306, %f307, 0f00000000;
	fma.rn.f32 	%f309, %f306, 0f37CBAC00, 0fBAB607ED;
	selp.f32 	%f310, %f309, 0fB94D4153, %p49;
	selp.f32 	%f311, 0f3D2AAABB, 0f3C0885E4, %p49;
	fma.rn.f32 	%f312, %f310, %f306, %f311;
	selp.f32 	%f313, 0fBEFFFFFF, 0fBE2AAAA8, %p49;
	fma.rn.f32 	%f314, %f312, %f306, %f313;
	fma.rn.f32 	%f315, %f314, %f308, %f307;
	and.b32  	%r383, %r658, 2;
	setp.eq.s32 	%p50, %r383, 0;
	mov.f32 	%f316, 0f00000000;
	sub.f32 	%f317, %f316, %f315;
	selp.f32 	%f318, %f315, %f317, %p50;
	mul.f32 	%f319, %f318, 0f472AEE8C;
	abs.f32 	%f320, %f319;
	cvt.rzi.s32.f32 	%r384, %f320;
	cvt.rn.f32.s32 	%f321, %r384;
	sub.f32 	%f56, %f320, %f321;
	add.f32 	%f322, %f42, %f25;
	div.rn.f32 	%f323, %f322, 0f40C90FDB;
	cvt.rzi.s32.f32 	%r385, %f323;
	cvt.rn.f32.s32 	%f324, %r385;
	mul.f32 	%f325, %f324, 0f40C90FDB;
	sub.f32 	%f57, %f322, %f325;
	mul.f32 	%f326, %f57, 0f3F22F983;
	cvt.rni.s32.f32 	%r662, %f326;
	cvt.rn.f32.s32 	%f327, %r662;
	fma.rn.f32 	%f328, %f327, 0fBFC90FDA, %f57;
	fma.rn.f32 	%f329, %f327, 0fB3A22168, %f328;
	fma.rn.f32 	%f616, %f327, 0fA7C234C5, %f329;
	abs.f32 	%f59, %f57;
	setp.ltu.f32 	%p51, %f59, 0f47CE4780;
	@%p51 bra 	$L__BB0_57;
	setp.eq.f32 	%p52, %f59, 0f7F800000;
	@%p52 bra 	$L__BB0_56;
	mov.b32 	%r91, %f57;
	shl.b32 	%r387, %r91, 8;
	or.b32  	%r92, %r387, -2147483648;
	mov.b64 	%rd250, 0;
	mov.b32 	%r659, 0;
$L__BB0_52:
	.pragma "nounroll";
	mul.wide.u32 	%rd129, %r659, 4;
	mov.u64 	%rd130, __cudart_i2opi_f;
	add.s64 	%rd131, %rd130, %rd129;
	ld.global.nc.u32 	%r388, [%rd131];
	mad.wide.u32 	%rd132, %r388, %r92, %rd250;
	shr.u64 	%rd250, %rd132, 32;
	add.s64 	%rd133, %rd1, %rd129;
	st.local.u32 	[%rd133], %rd132;
	add.s32 	%r659, %r659, 1;
	setp.ne.s32 	%p53, %r659, 6;
	@%p53 bra 	$L__BB0_52;
	shr.u32 	%r389, %r91, 23;
	st.local.u32 	[%rd1+24], %rd250;
	and.b32  	%r95, %r389, 31;
	and.b32  	%r390, %r389, 224;
	add.s32 	%r391, %r390, -128;
	shr.u32 	%r392, %r391, 5;
	mul.wide.u32 	%rd134, %r392, 4;
	sub.s64 	%rd26, %rd1, %rd134;
	ld.local.u32 	%r660, [%rd26+24];
	ld.local.u32 	%r661, [%rd26+20];
	setp.eq.s32 	%p54, %r95, 0;
	@%p54 bra 	$L__BB0_55;
	shf.l.wrap.b32 	%r660, %r661, %r660, %r95;
	ld.local.u32 	%r393, [%rd26+16];
	shf.l.wrap.b32 	%r661, %r393, %r661, %r95;
$L__BB0_55:
	shr.u32 	%r394, %r660, 30;
	shf.l.wrap.b32 	%r395, %r661, %r660, 2;
	shl.b32 	%r396, %r661, 2;
	shr.u32 	%r397, %r395, 31;
	add.s32 	%r398, %r397, %r394;
	neg.s32 	%r399, %r398;
	setp.lt.s32 	%p55, %r91, 0;
	selp.b32 	%r662, %r399, %r398, %p55;
	xor.b32  	%r400, %r395, %r91;
	shr.s32 	%r401, %r395, 31;
	xor.b32  	%r402, %r401, %r395;
	xor.b32  	%r403, %r401, %r396;
	cvt.u64.u32 	%rd135, %r402;
	shl.b64 	%rd136, %rd135, 32;
	cvt.u64.u32 	%rd137, %r403;
	or.b64  	%rd138, %rd136, %rd137;
	cvt.rn.f64.s64 	%fd26, %rd138;
	mul.f64 	%fd27, %fd26, 0d3BF921FB54442D19;
	cvt.rn.f32.f64 	%f330, %fd27;
	neg.f32 	%f331, %f330;
	setp.lt.s32 	%p56, %r400, 0;
	selp.f32 	%f616, %f331, %f330, %p56;
	bra.uni 	$L__BB0_57;
$L__BB0_56:
	mov.f32 	%f332, 0f00000000;
	mul.rn.f32 	%f616, %f57, %f332;
	mov.b32 	%r662, 0;
$L__BB0_57:
	mul.rn.f32 	%f333, %f616, %f616;
	and.b32  	%r405, %r662, 1;
	setp.eq.b32 	%p57, %r405, 1;
	selp.f32 	%f334, 0f3F800000, %f616, %p57;
	fma.rn.f32 	%f335, %f333, %f334, 0f00000000;
	fma.rn.f32 	%f336, %f333, 0f37CBAC00, 0fBAB607ED;
	selp.f32 	%f337, %f336, 0fB94D4153, %p57;
	selp.f32 	%f338, 0f3D2AAABB, 0f3C0885E4, %p57;
	fma.rn.f32 	%f339, %f337, %f333, %f338;
	selp.f32 	%f340, 0fBEFFFFFF, 0fBE2AAAA8, %p57;
	fma.rn.f32 	%f341, %f339, %f333, %f340;
	fma.rn.f32 	%f342, %f341, %f335, %f334;
	and.b32  	%r406, %r662, 2;
	setp.eq.s32 	%p58, %r406, 0;
	mov.f32 	%f343, 0f00000000;
	sub.f32 	%f344, %f343, %f342;
	selp.f32 	%f345, %f342, %f344, %p58;
	mul.f32 	%f346, %f345, 0f472AEE8C;
	abs.f32 	%f347, %f346;
	cvt.rzi.s32.f32 	%r407, %f347;
	cvt.rn.f32.s32 	%f348, %r407;
	sub.f32 	%f63, %f347, %f348;
	add.f32 	%f349, %f42, %f33;
	div.rn.f32 	%f350, %f349, 0f40C90FDB;
	cvt.rzi.s32.f32 	%r408, %f350;
	cvt.rn.f32.s32 	%f351, %r408;
	mul.f32 	%f352, %f351, 0f40C90FDB;
	sub.f32 	%f64, %f349, %f352;
	mul.f32 	%f353, %f64, 0f3F22F983;
	cvt.rni.s32.f32 	%r666, %f353;
	cvt.rn.f32.s32 	%f354, %r666;
	fma.rn.f32 	%f355, %f354, 0fBFC90FDA, %f64;
	fma.rn.f32 	%f356, %f354, 0fB3A22168, %f355;
	fma.rn.f32 	%f617, %f354, 0fA7C234C5, %f356;
	abs.f32 	%f66, %f64;
	setp.ltu.f32 	%p59, %f66, 0f47CE4780;
	@%p59 bra 	$L__BB0_65;
	setp.eq.f32 	%p60, %f66, 0f7F800000;
	@%p60 bra 	$L__BB0_64;
	mov.b32 	%r105, %f64;
	shl.b32 	%r410, %r105, 8;
	or.b32  	%r106, %r410, -2147483648;
	mov.b64 	%rd251, 0;
	mov.b32 	%r663, 0;
$L__BB0_60:
	.pragma "nounroll";
	mul.wide.u32 	%rd140, %r663, 4;
	mov.u64 	%rd141, __cudart_i2opi_f;
	add.s64 	%rd142, %rd141, %rd140;
	ld.global.nc.u32 	%r411, [%rd142];
	mad.wide.u32 	%rd143, %r411, %r106, %rd251;
	shr.u64 	%rd251, %rd143, 32;
	add.s64 	%rd144, %rd1, %rd140;
	st.local.u32 	[%rd144], %rd143;
	add.s32 	%r663, %r663, 1;
	setp.ne.s32 	%p61, %r663, 6;
	@%p61 bra 	$L__BB0_60;
	shr.u32 	%r412, %r105, 23;
	st.local.u32 	[%rd1+24], %rd251;
	and.b32  	%r109, %r412, 31;
	and.b32  	%r413, %r412, 224;
	add.s32 	%r414, %r413, -128;
	shr.u32 	%r415, %r414, 5;
	mul.wide.u32 	%rd145, %r415, 4;
	sub.s64 	%rd29, %rd1, %rd145;
	ld.local.u32 	%r664, [%rd29+24];
	ld.local.u32 	%r665, [%rd29+20];
	setp.eq.s32 	%p62, %r109, 0;
	@%p62 bra 	$L__BB0_63;
	shf.l.wrap.b32 	%r664, %r665, %r664, %r109;
	ld.local.u32 	%r416, [%rd29+16];
	shf.l.wrap.b32 	%r665, %r416, %r665, %r109;
$L__BB0_63:
	shr.u32 	%r417, %r664, 30;
	shf.l.wrap.b32 	%r418, %r665, %r664, 2;
	shl.b32 	%r419, %r665, 2;
	shr.u32 	%r420, %r418, 31;
	add.s32 	%r421, %r420, %r417;
	neg.s32 	%r422, %r421;
	setp.lt.s32 	%p63, %r105, 0;
	selp.b32 	%r666, %r422, %r421, %p63;
	xor.b32  	%r423, %r418, %r105;
	shr.s32 	%r424, %r418, 31;
	xor.b32  	%r425, %r424, %r418;
	xor.b32  	%r426, %r424, %r419;
	cvt.u64.u32 	%rd146, %r425;
	shl.b64 	%rd147, %rd146, 32;
	cvt.u64.u32 	%rd148, %r426;
	or.b64  	%rd149, %rd147, %rd148;
	cvt.rn.f64.s64 	%fd28, %rd149;
	mul.f64 	%fd29, %fd28, 0d3BF921FB54442D19;
	cvt.rn.f32.f64 	%f357, %fd29;
	neg.f32 	%f358, %f357;
	setp.lt.s32 	%p64, %r423, 0;
	selp.f32 	%f617, %f358, %f357, %p64;
	bra.uni 	$L__BB0_65;
$L__BB0_64:
	mov.f32 	%f359, 0f00000000;
	mul.rn.f32 	%f617, %f64, %f359;
	mov.b32 	%r666, 0;
$L__BB0_65:
	mul.rn.f32 	%f360, %f617, %f617;
	and.b32  	%r428, %r666, 1;
	setp.eq.b32 	%p65, %r428, 1;
	selp.f32 	%f361, 0f3F800000, %f617, %p65;
	fma.rn.f32 	%f362, %f360, %f361, 0f00000000;
	fma.rn.f32 	%f363, %f360, 0f37CBAC00, 0fBAB607ED;
	selp.f32 	%f364, %f363, 0fB94D4153, %p65;
	selp.f32 	%f365, 0f3D2AAABB, 0f3C0885E4, %p65;
	fma.rn.f32 	%f366, %f364, %f360, %f365;
	selp.f32 	%f367, 0fBEFFFFFF, 0fBE2AAAA8, %p65;
	fma.rn.f32 	%f368, %f366, %f360, %f367;
	fma.rn.f32 	%f369, %f368, %f362, %f361;
	and.b32  	%r429, %r666, 2;
	setp.eq.s32 	%p66, %r429, 0;
	mov.f32 	%f370, 0f00000000;
	sub.f32 	%f371, %f370, %f369;
	selp.f32 	%f372, %f369, %f371, %p66;
	mul.f32 	%f373, %f372, 0f472AEE8C;
	abs.f32 	%f374, %f373;
	cvt.rzi.s32.f32 	%r430, %f374;
	cvt.rn.f32.s32 	%f375, %r430;
	sub.f32 	%f70, %f374, %f375;
	add.s32 	%r431, %r4, 1;
	cvt.rn.f32.s32 	%f376, %r431;
	div.rn.f32 	%f71, %f376, %f5;
	add.f32 	%f377, %f71, %f5;
	add.f32 	%f378, %f377, %f3;
	mul.f32 	%f72, %f378, 0f414FD639;
	add.f32 	%f379, %f72, %f7;
	div.rn.f32 	%f380, %f379, 0f40C90FDB;
	cvt.rzi.s32.f32 	%r432, %f380;
	cvt.rn.f32.s32 	%f381, %r432;
	mul.f32 	%f382, %f381, 0f40C90FDB;
	sub.f32 	%f73, %f379, %f382;
	mul.f32 	%f383, %f73, 0f3F22F983;
	cvt.rni.s32.f32 	%r670, %f383;
	cvt.rn.f32.s32 	%f384, %r670;
	fma.rn.f32 	%f385, %f384, 0fBFC90FDA, %f73;
	fma.rn.f32 	%f386, %f384, 0fB3A22168, %f385;
	fma.rn.f32 	%f618, %f384, 0fA7C234C5, %f386;
	abs.f32 	%f75, %f73;
	setp.ltu.f32 	%p67, %f75, 0f47CE4780;
	@%p67 bra 	$L__BB0_73;
	setp.eq.f32 	%p68, %f75, 0f7F800000;
	@%p68 bra 	$L__BB0_72;
	mov.b32 	%r119, %f73;
	shl.b32 	%r434, %r119, 8;
	or.b32  	%r120, %r434, -2147483648;
	mov.b64 	%rd252, 0;
	mov.b32 	%r667, 0;
$L__BB0_68:
	.pragma "nounroll";
	mul.wide.u32 	%rd151, %r667, 4;
	mov.u64 	%rd152, __cudart_i2opi_f;
	add.s64 	%rd153, %rd152, %rd151;
	ld.global.nc.u32 	%r435, [%rd153];
	mad.wide.u32 	%rd154, %r435, %r120, %rd252;
	shr.u64 	%rd252, %rd154, 32;
	add.s64 	%rd155, %rd1, %rd151;
	st.local.u32 	[%rd155], %rd154;
	add.s32 	%r667, %r667, 1;
	setp.ne.s32 	%p69, %r667, 6;
	@%p69 bra 	$L__BB0_68;
	shr.u32 	%r436, %r119, 23;
	st.local.u32 	[%rd1+24], %rd252;
	and.b32  	%r123, %r436, 31;
	and.b32  	%r437, %r436, 224;
	add.s32 	%r438, %r437, -128;
	shr.u32 	%r439, %r438, 5;
	mul.wide.u32 	%rd156, %r439, 4;
	sub.s64 	%rd32, %rd1, %rd156;
	ld.local.u32 	%r668, [%rd32+24];
	ld.local.u32 	%r669, [%rd32+20];
	setp.eq.s32 	%p70, %r123, 0;
	@%p70 bra 	$L__BB0_71;
	shf.l.wrap.b32 	%r668, %r669, %r668, %r123;
	ld.local.u32 	%r440, [%rd32+16];
	shf.l.wrap.b32 	%r669, %r440, %r669, %r123;
$L__BB0_71:
	shr.u32 	%r441, %r668, 30;
	shf.l.wrap.b32 	%r442, %r669, %r668, 2;
	shl.b32 	%r443, %r669, 2;
	shr.u32 	%r444, %r442, 31;
	add.s32 	%r445, %r444, %r441;
	neg.s32 	%r446, %r445;
	setp.lt.s32 	%p71, %r119, 0;
	selp.b32 	%r670, %r446, %r445, %p71;
	xor.b32  	%r447, %r442, %r119;
	shr.s32 	%r448, %r442, 31;
	xor.b32  	%r449, %r448, %r442;
	xor.b32  	%r450, %r448, %r443;
	cvt.u64.u32 	%rd157, %r449;
	shl.b64 	%rd158, %rd157, 32;
	cvt.u64.u32 	%rd159, %r450;
	or.b64  	%rd160, %rd158, %rd159;
	cvt.rn.f64.s64 	%fd30, %rd160;
	mul.f64 	%fd31, %fd30, 0d3BF921FB54442D19;
	cvt.rn.f32.f64 	%f387, %fd31;
	neg.f32 	%f388, %f387;
	setp.lt.s32 	%p72, %r447, 0;
	selp.f32 	%f618, %f388, %f387, %p72;
	bra.uni 	$L__BB0_73;
$L__BB0_72:
	mov.f32 	%f389, 0f00000000;
	mul.rn.f32 	%f618, %f73, %f389;
	mov.b32 	%r670, 0;
$L__BB0_73:
	mul.rn.f32 	%f390, %f618, %f618;
	and.b32  	%r452, %r670, 1;
	setp.eq.b32 	%p73, %r452, 1;
	selp.f32 	%f391, 0f3F800000, %f618, %p73;
	fma.rn.f32 	%f392, %f390, %f391, 0f00000000;
	fma.rn.f32 	%f393, %f390, 0f37CBAC00, 0fBAB607ED;
	selp.f32 	%f394, %f393, 0fB94D4153, %p73;
	selp.f32 	%f395, 0f3D2AAABB, 0f3C0885E4, %p73;
	fma.rn.f32 	%f396, %f394, %f390, %f395;
	selp.f32 	%f397, 0fBEFFFFFF, 0fBE2AAAA8, %p73;
	fma.rn.f32 	%f398, %f396, %f390, %f397;
	fma.rn.f32 	%f399, %f398, %f392, %f391;
	and.b32  	%r453, %r670, 2;
	setp.eq.s32 	%p74, %r453, 0;
	mov.f32 	%f400, 0f00000000;
	sub.f32 	%f401, %f400, %f399;
	selp.f32 	%f402, %f399, %f401, %p74;
	mul.f32 	%f403, %f402, 0f472AEE8C;
	abs.f32 	%f404, %f403;
	cvt.rzi.s32.f32 	%r454, %f404;
	cvt.rn.f32.s32 	%f405, %r454;
	sub.f32 	%f79, %f404, %f405;
	add.f32 	%f406, %f72, %f16;
	div.rn.f32 	%f407, %f406, 0f40C90FDB;
	cvt.rzi.s32.f32 	%r455, %f407;
	cvt.rn.f32.s32 	%f408, %r455;
	mul.f32 	%f409, %f408, 0f40C90FDB;
	sub.f32 	%f80, %f406, %f409;
	mul.f32 	%f410, %f80, 0f3F22F983;
	cvt.rni.s32.f32 	%r674, %f410;
	cvt.rn.f32.s32 	%f411, %r674;
	fma.rn.f32 	%f412, %f411, 0fBFC90FDA, %f80;
	fma.rn.f32 	%f413, %f411, 0fB3A22168, %f412;
	fma.rn.f32 	%f619, %f411, 0fA7C234C5, %f413;
	abs.f32 	%f82, %f80;
	setp.ltu.f32 	%p75, %f82, 0f47CE4780;
	@%p75 bra 	$L__BB0_81;
	setp.eq.f32 	%p76, %f82, 0f7F800000;
	@%p76 bra 	$L__BB0_80;
	mov.b32 	%r133, %f80;
	shl.b32 	%r457, %r133, 8;
	or.b32  	%r134, %r457, -2147483648;
	mov.b64 	%rd253, 0;
	mov.b32 	%r671, 0;
$L__BB0_76:
	.pragma "nounroll";
	mul.wide.u32 	%rd162, %r671, 4;
	mov.u64 	%rd163, __cudart_i2opi_f;
	add.s64 	%rd164, %rd163, %rd162;
	ld.global.nc.u32 	%r458, [%rd164];
	mad.wide.u32 	%rd165, %r458, %r134, %rd253;
	shr.u64 	%rd253, %rd165, 32;
	add.s64 	%rd166, %rd1, %rd162;
	st.local.u32 	[%rd166], %rd165;
	add.s32 	%r671, %r671, 1;
	setp.ne.s32 	%p77, %r671, 6;
	@%p77 bra 	$L__BB0_76;
	shr.u32 	%r459, %r133, 23;
	st.local.u32 	[%rd1+24], %rd253;
	and.b32  	%r137, %r459, 31;
	and.b32  	%r460, %r459, 224;
	add.s32 	%r461, %r460, -128;
	shr.u32 	%r462, %r461, 5;
	mul.wide.u32 	%rd167, %r462, 4;
	sub.s64 	%rd35, %rd1, %rd167;
	ld.local.u32 	%r672, [%rd35+24];
	ld.local.u32 	%r673, [%rd35+20];
	setp.eq.s32 	%p78, %r137, 0;
	@%p78 bra 	$L__BB0_79;
	shf.l.wrap.b32 	%r672, %r673, %r672, %r137;
	ld.local.u32 	%r463, [%rd35+16];
	shf.l.wrap.b32 	%r673, %r463, %r673, %r137;
$L__BB0_79:
	shr.u32 	%r464, %r672, 30;
	shf.l.wrap.b32 	%r465, %r673, %r672, 2;
	shl.b32 	%r466, %r673, 2;
	shr.u32 	%r467, %r465, 31;
	add.s32 	%r468, %r467, %r464;
	neg.s32 	%r469, %r468;
	setp.lt.s32 	%p79, %r133, 0;
	selp.b32 	%r674, %r469, %r468, %p79;
	xor.b32  	%r470, %r465, %r133;
	shr.s32 	%r471, %r465, 31;
	xor.b32  	%r472, %r471, %r465;
	xor.b32  	%r473, %r471, %r466;
	cvt.u64.u32 	%rd168, %r472;
	shl.b64 	%rd169, %rd168, 32;
	cvt.u64.u32 	%rd170, %r473;
	or.b64  	%rd171, %rd169, %rd170;
	cvt.rn.f64.s64 	%fd32, %rd171;
	mul.f64 	%fd33, %fd32, 0d3BF921FB54442D19;
	cvt.rn.f32.f64 	%f414, %fd33;
	neg.f32 	%f415, %f414;
	setp.lt.s32 	%p80, %r470, 0;
	selp.f32 	%f619, %f415, %f414, %p80;
	bra.uni 	$L__BB0_81;
$L__BB0_80:
	mov.f32 	%f416, 0f00000000;
	mul.rn.f32 	%f619, %f80, %f416;
	mov.b32 	%r674, 0;
$L__BB0_81:
	mul.rn.f32 	%f417, %f619, %f619;
	and.b32  	%r475, %r674, 1;
	setp.eq.b32 	%p81, %r475, 1;
	selp.f32 	%f418, 0f3F800000, %f619, %p81;
	fma.rn.f32 	%f419, %f417, %f418, 0f00000000;
	fma.rn.f32 	%f420, %f417, 0f37CBAC00, 0fBAB607ED;
	selp.f32 	%f421, %f420, 0fB94D4153, %p81;
	selp.f32 	%f422, 0f3D2AAABB, 0f3C0885E4, %p81;
	fma.rn.f32 	%f423, %f421, %f417, %f422;
	selp.f32 	%f424, 0fBEFFFFFF, 0fBE2AAAA8, %p81;
	fma.rn.f32 	%f425, %f423, %f417, %f424;
	fma.rn.f32 	%f426, %f425, %f419, %f418;
	and.b32  	%r476, %r674, 2;
	setp.eq.s32 	%p82, %r476, 0;
	mov.f32 	%f427, 0f00000000;
	sub.f32 	%f428, %f427, %f426;
	selp.f32 	%f429, %f426, %f428, %p82;
	mul.f32 	%f430, %f429, 0f472AEE8C;
	abs.f32 	%f431, %f430;
	cvt.rzi.s32.f32 	%r477, %f431;
	cvt.rn.f32.s32 	%f432, %r477;
	sub.f32 	%f86, %f431, %f432;
	add.f32 	%f433, %f72, %f25;
	div.rn.f32 	%f434, %f433, 0f40C90FDB;
	cvt.rzi.s32.f32 	%r478, %f434;
	cvt.rn.f32.s32 	%f435, %r478;
	mul.f32 	%f436, %f435, 0f40C90FDB;
	sub.f32 	%f87, %f433, %f436;
	mul.f32 	%f437, %f87, 0f3F22F983;
	cvt.rni.s32.f32 	%r678, %f437;
	cvt.rn.f32.s32 	%f438, %r678;
	fma.rn.f32 	%f439, %f438, 0fBFC90FDA, %f87;
	fma.rn.f32 	%f440, %f438, 0fB3A22168, %f439;
	fma.rn.f32 	%f620, %f438, 0fA7C234C5, %f440;
	abs.f32 	%f89, %f87;
	setp.ltu.f32 	%p83, %f89, 0f47CE4780;
	@%p83 bra 	$L__BB0_89;
	setp.eq.f32 	%p84, %f89, 0f7F800000;
	@%p84 bra 	$L__BB0_88;
	mov.b32 	%r147, %f87;
	shl.b32 	%r480, %r147, 8;
	or.b32  	%r148, %r480, -2147483648;
	mov.b64 	%rd254, 0;
	mov.b32 	%r675, 0;
$L__BB0_84:
	.pragma "nounroll";
	mul.wide.u32 	%rd173, %r675, 4;
	mov.u64 	%rd174, __cudart_i2opi_f;
	add.s64 	%rd175, %rd174, %rd173;
	ld.global.nc.u32 	%r481, [%rd175];
	mad.wide.u32 	%rd176, %r481, %r148, %rd254;
	shr.u64 	%rd254, %rd176, 32;
	add.s64 	%rd177, %rd1, %rd173;
	st.local.u32 	[%rd177], %rd176;
	add.s32 	%r675, %r675, 1;
	setp.ne.s32 	%p85, %r675, 6;
	@%p85 bra 	$L__BB0_84;
	shr.u32 	%r482, %r147, 23;
	st.local.u32 	[%rd1+24], %rd254;
	and.b32  	%r151, %r482, 31;
	and.b32  	%r483, %r482, 224;
	add.s32 	%r484, %r483, -128;
	shr.u32 	%r485, %r484, 5;
	mul.wide.u32 	%rd178, %r485, 4;
	sub.s64 	%rd38, %rd1, %rd178;
	ld.local.u32 	%r676, [%rd38+24];
	ld.local.u32 	%r677, [%rd38+20];
	setp.eq.s32 	%p86, %r151, 0;
	@%p86 bra 	$L__BB0_87;
	shf.l.wrap.b32 	%r676, %r677, %r676, %r151;
	ld.local.u32 	%r486, [%rd38+16];
	shf.l.wrap.b32 	%r677, %r486, %r677, %r151;
$L__BB0_87:
	shr.u32 	%r487, %r676, 30;
	shf.l.wrap.b32 	%r488, %r677, %r676, 2;
	shl.b32 	%r489, %r677, 2;
	shr.u32 	%r490, %r488, 31;
	add.s32 	%r491, %r490, %r487;
	neg.s32 	%r492, %r491;
	setp.lt.s32 	%p87, %r147, 0;
	selp.b32 	%r678, %r492, %r491, %p87;
	xor.b32  	%r493, %r488, %r147;
	shr.s32 	%r494, %r488, 31;
	xor.b32  	%r495, %r494, %r488;
	xor.b32  	%r496, %r494, %r489;
	cvt.u64.u32 	%rd179, %r495;
	shl.b64 	%rd180, %rd179, 32;
	cvt.u64.u32 	%rd181, %r496;
	or.b64  	%rd182, %rd180, %rd181;
	cvt.rn.f64.s64 	%fd34, %rd182;
	mul.f64 	%fd35, %fd34, 0d3BF921FB54442D19;
	cvt.rn.f32.f64 	%f441, %fd35;
	neg.f32 	%f442, %f441;
	setp.lt.s32 	%p88, %r493, 0;
	selp.f32 	%f620, %f442, %f441, %p88;
	bra.uni 	$L__BB0_89;
$L__BB0_88:
	mov.f32 	%f443, 0f00000000;
	mul.rn.f32 	%f620, %f87, %f443;
	mov.b32 	%r678, 0;
$L__BB0_89:
	mul.rn.f32 	%f444, %f620, %f620;
	and.b32  	%r498, %r678, 1;
	setp.eq.b32 	%p89, %r498, 1;
	selp.f32 	%f445, 0f3F800000, %f620, %p89;
	fma.rn.f32 	%f446, %f444, %f445, 0f00000000;
	fma.rn.f32 	%f447, %f444, 0f37CBAC00, 0fBAB607ED;
	selp.f32 	%f448, %f447, 0fB94D4153, %p89;
	selp.f32 	%f449, 0f3D2AAABB, 0f3C0885E4, %p89;
	fma.rn.f32 	%f450, %f448, %f444, %f449;
	selp.f32 	%f451, 0fBEFFFFFF, 0fBE2AAAA8, %p89;
	fma.rn.f32 	%f452, %f450, %f444, %f451;
	fma.rn.f32 	%f453, %f452, %f446, %f445;
	and.b32  	%r499, %r678, 2;
	setp.eq.s32 	%p90, %r499, 0;
	mov.f32 	%f454, 0f00000000;
	sub.f32 	%f455, %f454, %f453;
	selp.f32 	%f456, %f453, %f455, %p90;
	mul.f32 	%f457, %f456, 0f472AEE8C;
	abs.f32 	%f458, %f457;
	cvt.rzi.s32.f32 	%r500, %f458;
	cvt.rn.f32.s32 	%f459, %r500;
	sub.f32 	%f93, %f458, %f459;
	add.f32 	%f460, %f72, %f33;
	div.rn.f32 	%f461, %f460, 0f40C90FDB;
	cvt.rzi.s32.f32 	%r501, %f461;
	cvt.rn.f32.s32 	%f462, %r501;
	mul.f32 	%f463, %f462, 0f40C90FDB;
	sub.f32 	%f94, %f460, %f463;
	mul.f32 	%f464, %f94, 0f3F22F983;
	cvt.rni.s32.f32 	%r682, %f464;
	cvt.rn.f32.s32 	%f465, %r682;
	fma.rn.f32 	%f466, %f465, 0fBFC90FDA, %f94;
	fma.rn.f32 	%f467, %f465, 0fB3A22168, %f466;
	fma.rn.f32 	%f621, %f465, 0fA7C234C5, %f467;
	abs.f32 	%f96, %f94;
	setp.ltu.f32 	%p91, %f96, 0f47CE4780;
	@%p91 bra 	$L__BB0_97;
	setp.eq.f32 	%p92, %f96, 0f7F800000;
	@%p92 bra 	$L__BB0_96;
	mov.b32 	%r161, %f94;
	shl.b32 	%r503, %r161, 8;
	or.b32  	%r162, %r503, -2147483648;
	mov.b64 	%rd255, 0;
	mov.b32 	%r679, 0;
$L__BB0_92:
	.pragma "nounroll";
	mul.wide.u32 	%rd184, %r679, 4;
	mov.u64 	%rd185, __cudart_i2opi_f;
	add.s64 	%rd186, %rd185, %rd184;
	ld.global.nc.u32 	%r504, [%rd186];
	mad.wide.u32 	%rd187, %r504, %r162, %rd255;
	shr.u64 	%rd255, %rd187, 32;
	add.s64 	%rd188, %rd1, %rd184;
	st.local.u32 	[%rd188], %rd187;
	add.s32 	%r679, %r679, 1;
	setp.ne.s32 	%p93, %r679, 6;
	@%p93 bra 	$L__BB0_92;
	shr.u32 	%r505, %r161, 23;
	st.local.u32 	[%rd1+24], %rd255;
	and.b32  	%r165, %r505, 31;
	and.b32  	%r506, %r505, 224;
	add.s32 	%r507, %r506, -128;
	shr.u32 	%r508, %r507, 5;
	mul.wide.u32 	%rd189, %r508, 4;
	sub.s64 	%rd41, %rd1, %rd189;
	ld.local.u32 	%r680, [%rd41+24];
	ld.local.u32 	%r681, [%rd41+20];
	setp.eq.s32 	%p94, %r165, 0;
	@%p94 bra 	$L__BB0_95;
	shf.l.wrap.b32 	%r680, %r681, %r680, %r165;
	ld.local.u32 	%r509, [%rd41+16];
	shf.l.wrap.b32 	%r681, %r509, %r681, %r165;
$L__BB0_95:
	shr.u32 	%r510, %r680, 30;
	shf.l.wrap.b32 	%r511, %r681, %r680, 2;
	shl.b32 	%r512, %r681, 2;
	shr.u32 	%r513, %r511, 31;
	add.s32 	%r514, %r513, %r510;
	neg.s32 	%r515, %r514;
	setp.lt.s32 	%p95, %r161, 0;
	selp.b32 	%r682, %r515, %r514, %p95;
	xor.b32  	%r516, %r511, %r161;
	shr.s32 	%r517, %r511, 31;
	xor.b32  	%r518, %r517, %r511;
	xor.b32  	%r519, %r517, %r512;
	cvt.u64.u32 	%rd190, %r518;
	shl.b64 	%rd191, %rd190, 32;
	cvt.u64.u32 	%rd192, %r519;
	or.b64  	%rd193, %rd191, %rd192;
	cvt.rn.f64.s64 	%fd36, %rd193;
	mul.f64 	%fd37, %fd36, 0d3BF921FB54442D19;
	cvt.rn.f32.f64 	%f468, %fd37;
	neg.f32 	%f469, %f468;
	setp.lt.s32 	%p96, %r516, 0;
	selp.f32 	%f621, %f469, %f468, %p96;
	bra.uni 	$L__BB0_97;
$L__BB0_96:
	mov.f32 	%f470, 0f00000000;
	mul.rn.f32 	%f621, %f94, %f470;
	mov.b32 	%r682, 0;
$L__BB0_97:
	mul.rn.f32 	%f471, %f621, %f621;
	and.b32  	%r521, %r682, 1;
	setp.eq.b32 	%p97, %r521, 1;
	selp.f32 	%f472, 0f3F800000, %f621, %p97;
	fma.rn.f32 	%f473, %f471, %f472, 0f00000000;
	fma.rn.f32 	%f474, %f471, 0f37CBAC00, 0fBAB607ED;
	selp.f32 	%f475, %f474, 0fB94D4153, %p97;
	selp.f32 	%f476, 0f3D2AAABB, 0f3C0885E4, %p97;
	fma.rn.f32 	%f477, %f475, %f471, %f476;
	selp.f32 	%f478, 0fBEFFFFFF, 0fBE2AAAA8, %p97;
	fma.rn.f32 	%f479, %f477, %f471, %f478;
	fma.rn.f32 	%f480, %f479, %f473, %f472;
	and.b32  	%r522, %r682, 2;
	setp.eq.s32 	%p98, %r522, 0;
	mov.f32 	%f481, 0f00000000;
	sub.f32 	%f482, %f481, %f480;
	selp.f32 	%f483, %f480, %f482, %p98;
	mul.f32 	%f484, %f483, 0f472AEE8C;
	abs.f32 	%f485, %f484;
	cvt.rzi.s32.f32 	%r523, %f485;
	cvt.rn.f32.s32 	%f486, %r523;
	sub.f32 	%f100, %f485, %f486;
	add.s32 	%r524, %r4, 2;
	cvt.rn.f32.s32 	%f487, %r524;
	div.rn.f32 	%f488, %f487, %f5;
	add.f32 	%f489, %f488, %f5;
	add.f32 	%f490, %f489, %f3;
	mul.f32 	%f101, %f490, 0f414FD639;
	add.f32 	%f491, %f101, %f7;
	div.rn.f32 	%f492, %f491, 0f40C90FDB;
	cvt.rzi.s32.f32 	%r525, %f492;
	cvt.rn.f32.s32 	%f493, %r525;
	mul.f32 	%f494, %f493, 0f40C90FDB;
	sub.f32 	%f102, %f491, %f494;
	mul.f32 	%f495, %f102, 0f3F22F983;
	cvt.rni.s32.f32 	%r686, %f495;
	cvt.rn.f32.s32 	%f496, %r686;
	fma.rn.f32 	%f497, %f496, 0fBFC90FDA, %f102;
	fma.rn.f32 	%f498, %f496, 0fB3A22168, %f497;
	fma.rn.f32 	%f622, %f496, 0fA7C234C5, %f498;
	abs.f32 	%f104, %f102;
	setp.ltu.f32 	%p99, %f104, 0f47CE4780;
	@%p99 bra 	$L__BB0_105;
	setp.eq.f32 	%p100, %f104, 0f7F800000;
	@%p100 bra 	$L__BB0_104;
	mov.b32 	%r175, %f102;
	shl.b32 	%r527, %r175, 8;
	or.b32  	%r176, %r527, -2147483648;
	mov.b64 	%rd256, 0;
	mov.b32 	%r683, 0;
$L__BB0_100:
	.pragma "nounroll";
	mul.wide.u32 	%rd195, %r683, 4;
	mov.u64 	%rd196, __cudart_i2opi_f;
	add.s64 	%rd197, %rd196, %rd195;
	ld.global.nc.u32 	%r528, [%rd197];
	mad.wide.u32 	%rd198, %r528, %r176, %rd256;
	shr.u64 	%rd256, %rd198, 32;
	add.s64 	%rd199, %rd1, %rd195;
	st.local.u32 	[%rd199], %rd198;
	add.s32 	%r683, %r683, 1;
	setp.ne.s32 	%p101, %r683, 6;
	@%p101 bra 	$L__BB0_100;
	shr.u32 	%r529, %r175, 23;
	st.local.u32 	[%rd1+24], %rd256;
	and.b32  	%r179, %r529, 31;
	and.b32  	%r530, %r529, 224;
	add.s32 	%r531, %r530, -128;
	shr.u32 	%r532, %r531, 5;
	mul.wide.u32 	%rd200, %r532, 4;
	sub.s64 	%rd44, %rd1, %rd200;
	ld.local.u32 	%r684, [%rd44+24];
	ld.local.u32 	%r685, [%rd44+20];
	setp.eq.s32 	%p102, %r179, 0;
	@%p102 bra 	$L__BB0_103;
	shf.l.wrap.b32 	%r684, %r685, %r684, %r179;
	ld.local.u32 	%r533, [%rd44+16];
	shf.l.wrap.b32 	%r685, %r533, %r685, %r179;
$L__BB0_103:
	shr.u32 	%r534, %r684, 30;
	shf.l.wrap.b32 	%r535, %r685, %r684, 2;
	shl.b32 	%r536, %r685, 2;
	shr.u32 	%r537, %r535, 31;
	add.s32 	%r538, %r537, %r534;
	neg.s32 	%r539, %r538;
	setp.lt.s32 	%p103, %r175, 0;
	selp.b32 	%r686, %r539, %r538, %p103;
	xor.b32  	%r540, %r535, %r175;
	shr.s32 	%r541, %r535, 31;
	xor.b32  	%r542, %r541, %r535;
	xor.b32  	%r543, %r541, %r536;
	cvt.u64.u32 	%rd201, %r542;
	shl.b64 	%rd202, %rd201, 32;
	cvt.u64.u32 	%rd203, %r543;
	or.b64  	%rd204, %rd202, %rd203;
	cvt.rn.f64.s64 	%fd38, %rd204;
	mul.f64 	%fd39, %fd38, 0d3BF921FB54442D19;
	cvt.rn.f32.f64 	%f499, %fd39;
	neg.f32 	%f500, %f499;
	setp.lt.s32 	%p104, %r540, 0;
	selp.f32 	%f622, %f500, %f499, %p104;
	bra.uni 	$L__BB0_105;
$L__BB0_104:
	mov.f32 	%f501, 0f00000000;
	mul.rn.f32 	%f622, %f102, %f501;
	mov.b32 	%r686, 0;
$L__BB0_105:
	mul.rn.f32 	%f502, %f622, %f622;
	and.b32  	%r545, %r686, 1;
	setp.eq.b32 	%p105, %r545, 1;
	selp.f32 	%f503, 0f3F800000, %f622, %p105;
	fma.rn.f32 	%f504, %f502, %f503, 0f00000000;
	fma.rn.f32 	%f505, %f502, 0f37CBAC00, 0fBAB607ED;
	selp.f32 	%f506, %f505, 0fB94D4153, %p105;
	selp.f32 	%f507, 0f3D2AAABB, 0f3C0885E4, %p105;
	fma.rn.f32 	%f508, %f506, %f502, %f507;
	selp.f32 	%f509, 0fBEFFFFFF, 0fBE2AAAA8, %p105;
	fma.rn.f32 	%f510, %f508, %f502, %f509;
	fma.rn.f32 	%f511, %f510, %f504, %f503;
	and.b32  	%r546, %r686, 2;
	setp.eq.s32 	%p106, %r546, 0;
	mov.f32 	%f512, 0f00000000;
	sub.f32 	%f513, %f512, %f511;
	selp.f32 	%f514, %f511, %f513, %p106;
	mul.f32 	%f515, %f514, 0f472AEE8C;
	abs.f32 	%f516, %f515;
	cvt.rzi.s32.f32 	%r547, %f516;
	cvt.rn.f32.s32 	%f517, %r547;
	sub.f32 	%f108, %f516, %f517;
	add.f32 	%f518, %f101, %f16;
	div.rn.f32 	%f519, %f518, 0f40C90FDB;
	cvt.rzi.s32.f32 	%r548, %f519;
	cvt.rn.f32.s32 	%f520, %r548;
	mul.f32 	%f521, %f520, 0f40C90FDB;
	sub.f32 	%f109, %f518, %f521;
	mul.f32 	%f522, %f109, 0f3F22F983;
	cvt.rni.s32.f32 	%r690, %f522;
	cvt.rn.f32.s32 	%f523, %r690;
	fma.rn.f32 	%f524, %f523, 0fBFC90FDA, %f109;
	fma.rn.f32 	%f525, %f523, 0fB3A22168, %f524;
	fma.rn.f32 	%f623, %f523, 0fA7C234C5, %f525;
	abs.f32 	%f111, %f109;
	setp.ltu.f32 	%p107, %f111, 0f47CE4780;
	@%p107 bra 	$L__BB0_113;
	setp.eq.f32 	%p108, %f111, 0f7F800000;
	@%p108 bra 	$L__BB0_112;
	mov.b32 	%r189, %f109;
	shl.b32 	%r550, %r189, 8;
	or.b32  	%r190, %r550, -2147483648;
	mov.b64 	%rd257, 0;
	mov.b32 	%r687, 0;
$L__BB0_108:
	.pragma "nounroll";
	mul.wide.u32 	%rd206, %r687, 4;
	mov.u64 	%rd207, __cudart_i2opi_f;
	add.s64 	%rd208, %rd207, %rd206;
	ld.global.nc.u32 	%r551, [%rd208];
	mad.wide.u32 	%rd209, %r551, %r190, %rd257;
	shr.u64 	%rd257, %rd209, 32;
	add.s64 	%rd210, %rd1, %rd206;
	st.local.u32 	[%rd210], %rd209;
	add.s32 	%r687, %r687, 1;
	setp.ne.s32 	%p109, %r687, 6;
	@%p109 bra 	$L__BB0_108;
	shr.u32 	%r552, %r189, 23;
	st.local.u32 	[%rd1+24], %rd257;
	and.b32  	%r193, %r552, 31;
	and.b32  	%r553, %r552, 224;
	add.s32 	%r554, %r553, -128;
	shr.u32 	%r555, %r554, 5;
	mul.wide.u32 	%rd211, %r555, 4;
	sub.s64 	%rd47, %rd1, %rd211;
	ld.local.u32 	%r688, [%rd47+24];
	ld.local.u32 	%r689, [%rd47+20];
	setp.eq.s32 	%p110, %r193, 0;
	@%p110 bra 	$L__BB0_111;
	shf.l.wrap.b32 	%r688, %r689, %r688, %r193;
	ld.local.u32 	%r556, [%rd47+16];
	shf.l.wrap.b32 	%r689, %r556, %r689, %r193;
$L__BB0_111:
	shr.u32 	%r557, %r688, 30;
	shf.l.wrap.b32 	%r558, %r689, %r688, 2;
	shl.b32 	%r559, %r689, 2;
	shr.u32 	%r560, %r558, 31;
	add.s32 	%r561, %r560, %r557;
	neg.s32 	%r562, %r561;
	setp.lt.s32 	%p111, %r189, 0;
	selp.b32 	%r690, %r562, %r561, %p111;
	xor.b32  	%r563, %r558, %r189;
	shr.s32 	%r564, %r558, 31;
	xor.b32  	%r565, %r564, %r558;
	xor.b32  	%r566, %r564, %r559;
	cvt.u64.u32 	%rd212, %r565;
	shl.b64 	%rd213, %rd212, 32;
	cvt.u64.u32 	%rd214, %r566;
	or.b64  	%rd215, %rd213, %rd214;
	cvt.rn.f64.s64 	%fd40, %rd215;
	mul.f64 	%fd41, %fd40, 0d3BF921FB54442D19;
	cvt.rn.f32.f64 	%f526, %fd41;
	neg.f32 	%f527, %f526;
	setp.lt.s32 	%p112, %r563, 0;
	selp.f32 	%f623, %f527, %f526, %p112;
	bra.uni 	$L__BB0_113;
$L__BB0_112:
	mov.f32 	%f528, 0f00000000;
	mul.rn.f32 	%f623, %f109, %f528;
	mov.b32 	%r690, 0;
$L__BB0_113:
	mul.rn.f32 	%f529, %f623, %f623;
	and.b32  	%r568, %r690, 1;
	setp.eq.b32 	%p113, %r568, 1;
	selp.f32 	%f530, 0f3F800000, %f623, %p113;
	fma.rn.f32 	%f531, %f529, %f530, 0f00000000;
	fma.rn.f32 	%f532, %f529, 0f37CBAC00, 0fBAB607ED;
	selp.f32 	%f533, %f532, 0fB94D4153, %p113;
	selp.f32 	%f534, 0f3D2AAABB, 0f3C0885E4, %p113;
	fma.rn.f32 	%f535, %f533, %f529, %f534;
	selp.f32 	%f536, 0fBEFFFFFF, 0fBE2AAAA8, %p113;
	fma.rn.f32 	%f537, %f535, %f529, %f536;
	fma.rn.f32 	%f538, %f537, %f531, %f530;
	and.b32  	%r569, %r690, 2;
	setp.eq.s32 	%p114, %r569, 0;
	mov.f32 	%f539, 0f00000000;
	sub.f32 	%f540, %f539, %f538;
	selp.f32 	%f541, %f538, %f540, %p114;
	mul.f32 	%f542, %f541, 0f472AEE8C;
	abs.f32 	%f543, %f542;
	cvt.rzi.s32.f32 	%r570, %f543;
	cvt.rn.f32.s32 	%f544, %r570;
	sub.f32 	%f115, %f543, %f544;
	add.f32 	%f545, %f101, %f25;
	div.rn.f32 	%f546, %f545, 0f40C90FDB;
	cvt.rzi.s32.f32 	%r571, %f546;
	cvt.rn.f32.s32 	%f547, %r571;
	mul.f32 	%f548, %f547, 0f40C90FDB;
	sub.f32 	%f116, %f545, %f548;
	mul.f32 	%f549, %f116, 0f3F22F983;
	cvt.rni.s32.f32 	%r694, %f549;
	cvt.rn.f32.s32 	%f550, %r694;
	fma.rn.f32 	%f551, %f550, 0fBFC90FDA, %f116;
	fma.rn.f32 	%f552, %f550, 0fB3A22168, %f551;
	fma.rn.f32 	%f624, %f550, 0fA7C234C5, %f552;
	abs.f32 	%f118, %f116;
	setp.ltu.f32 	%p115, %f118, 0f47CE4780;
	@%p115 bra 	$L__BB0_121;
	setp.eq.f32 	%p116, %f118, 0f7F800000;
	@%p116 bra 	$L__BB0_120;
	mov.b32 	%r203, %f116;
	shl.b32 	%r573, %r203, 8;
	or.b32  	%r204, %r573, -2147483648;
	mov.b64 	%rd258, 0;
	mov.b32 	%r691, 0;
$L__BB0_116:
	.pragma "nounroll";
	mul.wide.u32 	%rd217, %r691, 4;
	mov.u64 	%rd218, __cudart_i2opi_f;
	add.s64 	%rd219, %rd218, %rd217;
	ld.global.nc.u32 	%r574, [%rd219];
	mad.wide.u32 	%rd220, %r574, %r204, %rd258;
	shr.u64 	%rd258, %rd220, 32;
	add.s64 	%rd221, %rd1, %rd217;
	st.local.u32 	[%rd221], %rd220;
	add.s32 	%r691, %r691, 1;
	setp.ne.s32 	%p117, %r691, 6;
	@%p117 bra 	$L__BB0_116;
	shr.u32 	%r575, %r203, 23;
	st.local.u32 	[%rd1+24], %rd258;
	and.b32  	%r207, %r575, 31;
	and.b32  	%r576, %r575, 224;
	add.s32 	%r577, %r576, -128;
	shr.u32 	%r578, %r577, 5;
	mul.wide.u32 	%rd222, %r578, 4;
	sub.s64 	%rd50, %rd1, %rd222;
	ld.local.u32 	%r692, [%rd50+24];
	ld.local.u32 	%r693, [%rd50+20];
	setp.eq.s32 	%p118, %r207, 0;
	@%p118 bra 	$L__BB0_119;
	shf.l.wrap.b32 	%r692, %r693, %r692, %r207;
	ld.local.u32 	%r579, [%rd50+16];
	shf.l.wrap.b32 	%r693, %r579, %r693, %r207;
$L__BB0_119:
	shr.u32 	%r580, %r692, 30;
	shf.l.wrap.b32 	%r581, %r693, %r692, 2;
	shl.b32 	%r582, %r693, 2;
	shr.u32 	%r583, %r581, 31;
	add.s32 	%r584, %r583, %r580;
	neg.s32 	%r585, %r584;
	setp.lt.s32 	%p119, %r203, 0;
	selp.b32 	%r694, %r585, %r584, %p119;
	xor.b32  	%r586, %r581, %r203;
	shr.s32 	%r587, %r581, 31;
	xor.b32  	%r588, %r587, %r581;
	xor.b32  	%r589, %r587, %r582;
	cvt.u64.u32 	%rd223, %r588;
	shl.b64 	%rd224, %rd223, 32;
	cvt.u64.u32 	%rd225, %r589;
	or.b64  	%rd226, %rd224, %rd225;
	cvt.rn.f64.s64 	%fd42, %rd226;
	mul.f64 	%fd43, %fd42, 0d3BF921FB54442D19;
	cvt.rn.f32.f64 	%f553, %fd43;
	neg.f32 	%f554, %f553;
	setp.lt.s32 	%p120, %r586, 0;
	selp.f32 	%f624, %f554, %f553, %p120;
	bra.uni 	$L__BB0_121;
$L__BB0_120:
	mov.f32 	%f555, 0f00000000;
	mul.rn.f32 	%f624, %f116, %f555;
	mov.b32 	%r694, 0;
$L__BB0_121:
	mul.rn.f32 	%f556, %f624, %f624;
	and.b32  	%r591, %r694, 1;
	setp.eq.b32 	%p121, %r591, 1;
	selp.f32 	%f557, 0f3F800000, %f624, %p121;
	fma.rn.f32 	%f558, %f556, %f557, 0f00000000;
	fma.rn.f32 	%f559, %f556, 0f37CBAC00, 0fBAB607ED;
	selp.f32 	%f560, %f559, 0fB94D4153, %p121;
	selp.f32 	%f561, 0f3D2AAABB, 0f3C0885E4, %p121;
	fma.rn.f32 	%f562, %f560, %f556, %f561;
	selp.f32 	%f563, 0fBEFFFFFF, 0fBE2AAAA8, %p121;
	fma.rn.f32 	%f564, %f562, %f556, %f563;
	fma.rn.f32 	%f565, %f564, %f558, %f557;
	and.b32  	%r592, %r694, 2;
	setp.eq.s32 	%p122, %r592, 0;
	mov.f32 	%f566, 0f00000000;
	sub.f32 	%f567, %f566, %f565;
	selp.f32 	%f568, %f565, %f567, %p122;
	mul.f32 	%f569, %f568, 0f472AEE8C;
	abs.f32 	%f570, %f569;
	cvt.rzi.s32.f32 	%r593, %f570;
	cvt.rn.f32.s32 	%f571, %r593;
	sub.f32 	%f122, %f570, %f571;
	add.f32 	%f572, %f101, %f33;
	div.rn.f32 	%f573, %f572, 0f40C90FDB;
	cvt.rzi.s32.f32 	%r594, %f573;
	cvt.rn.f32.s32 	%f574, %r594;
	mul.f32 	%f575, %f574, 0f40C90FDB;
	sub.f32 	%f123, %f572, %f575;
	mul.f32 	%f576, %f123, 0f3F22F983;
	cvt.rni.s32.f32 	%r698, %f576;
	cvt.rn.f32.s32 	%f577, %r698;
	fma.rn.f32 	%f578, %f577, 0fBFC90FDA, %f123;
	fma.rn.f32 	%f579, %f577, 0fB3A22168, %f578;
	fma.rn.f32 	%f625, %f577, 0fA7C234C5, %f579;
	abs.f32 	%f125, %f123;
	setp.ltu.f32 	%p123, %f125, 0f47CE4780;
	@%p123 bra 	$L__BB0_129;
	setp.eq.f32 	%p124, %f125, 0f7F800000;
	@%p124 bra 	$L__BB0_128;
	mov.b32 	%r217, %f123;
	shl.b32 	%r596, %r217, 8;
	or.b32  	%r218, %r596, -2147483648;
	mov.b64 	%rd259, 0;
	mov.b32 	%r695, 0;
$L__BB0_124:
	.pragma "nounroll";
	mul.wide.u32 	%rd228, %r695, 4;
	add.s64 	%rd230, %rd229, %rd228;
	ld.global.nc.u32 	%r597, [%rd230];
	mad.wide.u32 	%rd231, %r597, %r218, %rd259;
	shr.u64 	%rd259, %rd231, 32;
	add.s64 	%rd232, %rd1, %rd228;
	st.local.u32 	[%rd232], %rd231;
	add.s32 	%r695, %r695, 1;
	setp.ne.s32 	%p125, %r695, 6;
	@%p125 bra 	$L__BB0_124;
	shr.u32 	%r598, %r217, 23;
	st.local.u32 	[%rd1+24], %rd259;
	and.b32  	%r221, %r598, 31;
	and.b32  	%r599, %r598, 224;
	add.s32 	%r600, %r599, -128;
	shr.u32 	%r601, %r600, 5;
	mul.wide.u32 	%rd233, %r601, 4;
	sub.s64 	%rd53, %rd1, %rd233;
	ld.local.u32 	%r696, [%rd53+24];
	ld.local.u32 	%r697, [%rd53+20];
	setp.eq.s32 	%p126, %r221, 0;
	@%p126 bra 	$L__BB0_127;
	shf.l.wrap.b32 	%r696, %r697, %r696, %r221;
	ld.local.u32 	%r602, [%rd53+16];
	shf.l.wrap.b32 	%r697, %r602, %r697, %r221;
$L__BB0_127:
	shr.u32 	%r603, %r696, 30;
	shf.l.wrap.b32 	%r604, %r697, %r696, 2;
	shl.b32 	%r605, %r697, 2;
	shr.u32 	%r606, %r604, 31;
	add.s32 	%r607, %r606, %r603;
	neg.s32 	%r608, %r607;
	setp.lt.s32 	%p127, %r217, 0;
	selp.b32 	%r698, %r608, %r607, %p127;
	xor.b32  	%r609, %r604, %r217;
	shr.s32 	%r610, %r604, 31;
	xor.b32  	%r611, %r610, %r604;
	xor.b32  	%r612, %r610, %r605;
	cvt.u64.u32 	%rd234, %r611;
	shl.b64 	%rd235, %rd234, 32;
	cvt.u64.u32 	%rd236, %r612;
	or.b64  	%rd237, %rd235, %rd236;
	cvt.rn.f64.s64 	%fd44, %rd237;
	mul.f64 	%fd45, %fd44, 0d3BF921FB54442D19;
	cvt.rn.f32.f64 	%f580, %fd45;
	neg.f32 	%f581, %f580;
	setp.lt.s32 	%p128, %r609, 0;
	selp.f32 	%f625, %f581, %f580, %p128;
	bra.uni 	$L__BB0_129;
$L__BB0_128:
	mov.f32 	%f582, 0f00000000;
	mul.rn.f32 	%f625, %f123, %f582;
	mov.b32 	%r698, 0;
$L__BB0_129:
	cvt.f64.f32 	%fd46, %f122;
	cvt.f64.f32 	%fd47, %f115;
	cvt.f64.f32 	%fd48, %f108;
	cvt.f64.f32 	%fd49, %f100;
	cvt.f64.f32 	%fd50, %f93;
	cvt.f64.f32 	%fd51, %f86;
	cvt.f64.f32 	%fd52, %f79;
	cvt.f64.f32 	%fd53, %f70;
	cvt.f64.f32 	%fd54, %f63;
	cvt.f64.f32 	%fd55, %f56;
	cvt.f64.f32 	%fd56, %f49;
	cvt.f64.f32 	%fd57, %f40;
	cvt.f64.f32 	%fd58, %f32;
	cvt.f64.f32 	%fd59, %f23;
	cvt.f64.f32 	%fd60, %f14;
	mul.rn.f32 	%f583, %f625, %f625;
	and.b32  	%r614, %r698, 1;
	setp.eq.b32 	%p129, %r614, 1;
	selp.f32 	%f584, 0f3F800000, %f625, %p129;
	fma.rn.f32 	%f585, %f583, %f584, 0f00000000;
	fma.rn.f32 	%f586, %f583, 0f37CBAC00, 0fBAB607ED;
	selp.f32 	%f587, %f586, 0fB94D4153, %p129;
	selp.f32 	%f588, 0f3D2AAABB, 0f3C0885E4, %p129;
	fma.rn.f32 	%f589, %f587, %f583, %f588;
	selp.f32 	%f590, 0fBEFFFFFF, 0fBE2AAAA8, %p129;
	fma.rn.f32 	%f591, %f589, %f583, %f590;
	fma.rn.f32 	%f592, %f591, %f585, %f584;
	and.b32  	%r615, %r698, 2;
	setp.eq.s32 	%p130, %r615, 0;
	mov.f32 	%f593, 0f00000000;
	sub.f32 	%f594, %f593, %f592;
	selp.f32 	%f595, %f592, %f594, %p130;
	mul.f32 	%f596, %f595, 0f472AEE8C;
	abs.f32 	%f597, %f596;
	cvt.rzi.s32.f32 	%r616, %f597;
	cvt.rn.f32.s32 	%f598, %r616;
	sub.f32 	%f599, %f597, %f598;
	cvt.f64.f32 	%fd61, %f599;
	sub.f32 	%f600, %f1, %f41;
	sub.f32 	%f601, %f71, %f41;
	div.rn.f32 	%f602, %f600, %f601;
	sub.f32 	%f603, %f2, %f15;
	sub.f32 	%f604, %f24, %f15;
	div.rn.f32 	%f605, %f603, %f604;
	cvt.f64.f32 	%fd62, %f602;
	cvt.f64.f32 	%fd63, %f605;
	mul.f64 	%fd64, %fd63, 0d3FE0000000000000;
	sub.f64 	%fd65, %fd58, %fd60;
	add.f64 	%fd66, %fd60, %fd60;
	mul.f64 	%fd67, %fd59, 0d4014000000000000;
	sub.f64 	%fd68, %fd66, %fd67;
	fma.rn.f64 	%fd69, %fd58, 0d4010000000000000, %fd68;
	sub.f64 	%fd70, %fd69, %fd57;
	sub.f64 	%fd71, %fd59, %fd58;
	fma.rn.f64 	%fd72, %fd71, 0d4008000000000000, %fd57;
	sub.f64 	%fd73, %fd72, %fd60;
	fma.rn.f64 	%fd74, %fd73, %fd63, %fd70;
	fma.rn.f64 	%fd75, %fd74, %fd63, %fd65;
	fma.rn.f64 	%fd76, %fd64, %fd75, %fd59;
	sub.f64 	%fd77, %fd54, %fd56;
	add.f64 	%fd78, %fd56, %fd56;
	mul.f64 	%fd79, %fd55, 0d4014000000000000;
	sub.f64 	%fd80, %fd78, %fd79;
	fma.rn.f64 	%fd81, %fd54, 0d4010000000000000, %fd80;
	sub.f64 	%fd82, %fd81, %fd53;
	sub.f64 	%fd83, %fd55, %fd54;
	fma.rn.f64 	%fd84, %fd83, 0d4008000000000000, %fd53;
	sub.f64 	%fd85, %fd84, %fd56;
	fma.rn.f64 	%fd86, %fd85, %fd63, %fd82;
	fma.rn.f64 	%fd87, %fd86, %fd63, %fd77;
	fma.rn.f64 	%fd88, %fd64, %fd87, %fd55;
	sub.f64 	%fd89, %fd50, %fd52;
	add.f64 	%fd90, %fd52, %fd52;
	mul.f64 	%fd91, %fd51, 0d4014000000000000;
	sub.f64 	%fd92, %fd90, %fd91;
	fma.rn.f64 	%fd93, %fd50, 0d4010000000000000, %fd92;
	sub.f64 	%fd94, %fd93, %fd49;
	sub.f64 	%fd95, %fd51, %fd50;
	fma.rn.f64 	%fd96, %fd95, 0d4008000000000000, %fd49;
	sub.f64 	%fd97, %fd96, %fd52;
	fma.rn.f64 	%fd98, %fd97, %fd63, %fd94;
	fma.rn.f64 	%fd99, %fd98, %fd63, %fd89;
	fma.rn.f64 	%fd100, %fd64, %fd99, %fd51;
	sub.f64 	%fd101, %fd46, %fd48;
	add.f64 	%fd102, %fd48, %fd48;
	mul.f64 	%fd103, %fd47, 0d4014000000000000;
	sub.f64 	%fd104, %fd102, %fd103;
	fma.rn.f64 	%fd105, %fd46, 0d4010000000000000, %fd104;
	sub.f64 	%fd106, %fd105, %fd61;
	sub.f64 	%fd107, %fd47, %fd46;
	fma.rn.f64 	%fd108, %fd107, 0d4008000000000000, %fd61;
	sub.f64 	%fd109, %fd108, %fd48;
	fma.rn.f64 	%fd110, %fd109, %fd63, %fd106;
	fma.rn.f64 	%fd111, %fd110, %fd63, %fd101;
	fma.rn.f64 	%fd112, %fd64, %fd111, %fd47;
	mul.f64 	%fd113, %fd62, 0d3FE0000000000000;
	sub.f64 	%fd114, %fd100, %fd76;
	add.f64 	%fd115, %fd76, %fd76;
	mul.f64 	%fd116, %fd88, 0d4014000000000000;
	sub.f64 	%fd117, %fd115, %fd116;
	fma.rn.f64 	%fd118, %fd100, 0d4010000000000000, %fd117;
	sub.f64 	%fd119, %fd118, %fd112;
	sub.f64 	%fd120, %fd88, %fd100;
	fma.rn.f64 	%fd121, %fd120, 0d4008000000000000, %fd112;
	sub.f64 	%fd122, %fd121, %fd76;
	fma.rn.f64 	%fd123, %fd122, %fd62, %fd119;
	fma.rn.f64 	%fd124, %fd123, %fd62, %fd114;
	fma.rn.f64 	%fd125, %fd113, %fd124, %fd88;
	cvt.rn.f32.f64 	%f606, %fd125;
	cvt.f64.f32 	%fd126, %f606;
	div.rn.f64 	%fd127, %fd126, %fd1;
	cvt.f64.f32 	%fd128, %f609;
	add.f64 	%fd129, %fd127, %fd128;
	cvt.rn.f32.f64 	%f609, %fd129;
	add.s32 	%r634, %r3, -1;
	setp.gt.u32 	%p131, %r3, 1;
	@%p131 bra 	$L__BB0_1;
	setp.lt.s32 	%p132, %r2, 0;
	setp.gt.f32 	%p133, %f609, 0f3F800000;
	selp.f32 	%f130, 0f3F800000, %f609, %p133;
	cvt.f64.f32 	%fd2, %f130;
	{
	.reg .b32 %temp; 
	mov.b64 	{%temp, %r231}, %fd2;
	}
	and.b32  	%r232, %r2, 2146435072;
	setp.eq.s32 	%p134, %r232, 1062207488;
	abs.f64 	%fd3, %fd2;
	{ // callseq 1, 0
	.param .b64 param0;
	st.param.f64 	[param0], %fd3;
	.param .b64 param1;
	st.param.f64 	[param1], 0d4000000000000000;
	.param .b64 retval0;
	call.uni (retval0), 
	__internal_accurate_pow, 
	(
	param0, 
	param1
	);
	ld.param.f64 	%fd130, [retval0];
	} // callseq 1
	setp.lt.s32 	%p135, %r231, 0;
	neg.f64 	%fd132, %fd130;
	selp.f64 	%fd133, %fd132, %fd130, %p134;
	selp.f64 	%fd134, %fd133, %fd130, %p135;
	setp.eq.f32 	%p136, %f130, 0f00000000;
	selp.b32 	%r617, %r231, 0, %p134;
	or.b32  	%r618, %r617, 2146435072;
	selp.b32 	%r619, %r618, %r617, %p132;
	mov.b32 	%r620, 0;
	mov.b64 	%fd135, {%r620, %r619};
	selp.f64 	%fd138, %fd135, %fd134, %p136;
	add.f64 	%fd136, %fd2, 0d4000000000000000;
	{
	.reg .b32 %temp; 
	mov.b64 	{%temp, %r621}, %fd136;
	}
	and.b32  	%r622, %r621, 2146435072;
	setp.ne.s32 	%p137, %r622, 2146435072;
	@%p137 bra 	$L__BB0_135;
	setp.num.f32 	%p138, %f130, %f130;
	@%p138 bra 	$L__BB0_133;
	mov.f64 	%fd137, 0d4000000000000000;
	add.rn.f64 	%fd138, %fd2, %fd137;
	bra.uni 	$L__BB0_135;
$L__BB0_133:
	setp.neu.f64 	%p139, %fd3, 0d7FF0000000000000;
	@%p139 bra 	$L__BB0_135;
	setp.lt.s32 	%p140, %r231, 0;
	setp.eq.s32 	%p141, %r232, 1062207488;
	setp.lt.s32 	%p142, %r2, 0;
	selp.b32 	%r624, 0, 2146435072, %p142;
	and.b32  	%r625, %r2, 2147483647;
	setp.ne.s32 	%p143, %r625, 1071644672;
	or.b32  	%r626, %r624, -2147483648;
	selp.b32 	%r627, %r626, %r624, %p143;
	selp.b32 	%r628, %r627, %r624, %p141;
	selp.b32 	%r629, %r628, %r624, %p140;
	mov.b32 	%r630, 0;
	mov.b64 	%fd138, {%r630, %r629};
$L__BB0_135:
	ld.param.u64 	%rd241, [_Z9addKernelPfPiS0_S0__param_0];
	cvta.to.global.u64 	%rd238, %rd241;
	setp.eq.f32 	%p144, %f130, 0f3F800000;
	cvt.rn.f32.f64 	%f607, %fd138;
	selp.f32 	%f608, 0f3F800000, %f607, %p144;
	mov.u32 	%r631, %tid.x;
	mov.u32 	%r632, %ctaid.x;
	mad.lo.s32 	%r633, %r1, %r631, %r632;
	mul.wide.s32 	%rd239, %r633, 4;
	add.s64 	%rd240, %rd238, %rd239;
	st.global.f32 	[%rd240], %f608;
	ret;

}
.func  (.param .b64 func_retval0) __internal_accurate_pow(
	.param .b64 __internal_accurate_pow_param_0,
	.param .b64 __internal_accurate_pow_param_1
)
{
	.reg .pred 	%p<8>;
	.reg .b32 	%r<49>;
	.reg .b32 	%f<3>;
	.reg .b64 	%fd<109>;

	ld.param.f64 	%fd10, [__internal_accurate_pow_param_0];
	ld.param.f64 	%fd11, [__internal_accurate_pow_param_1];
	{
	.reg .b32 %temp; 
	mov.b64 	{%temp, %r46}, %fd10;
	}
	{
	.reg .b32 %temp; 
	mov.b64 	{%r45, %temp}, %fd10;
	}
	shr.u32 	%r47, %r46, 20;
	setp.gt.u32 	%p1, %r46, 1048575;
	@%p1 bra 	$L__BB1_2;
	mul.f64 	%fd12, %fd10, 0d4350000000000000;
	{
	.reg .b32 %temp; 
	mov.b64 	{%temp, %r46}, %fd12;
	}
	{
	.reg .b32 %temp; 
	mov.b64 	{%r45, %temp}, %fd12;
	}
	shr.u32 	%r16, %r46, 20;
	add.s32 	%r47, %r16, -54;
$L__BB1_2:
	add.s32 	%r48, %r47, -1023;
	and.b32  	%r17, %r46, -2146435073;
	or.b32  	%r18, %r17, 1072693248;
	mov.b64 	%fd107, {%r45, %r18};
	setp.lt.u32 	%p2, %r18, 1073127583;
	@%p2 bra 	$L__BB1_4;
	{
	.reg .b32 %temp; 
	mov.b64 	{%r19, %temp}, %fd107;
	}
	{
	.reg .b32 %temp; 
	mov.b64 	{%temp, %r20}, %fd107;
	}
	add.s32 	%r21, %r20, -1048576;
	mov.b64 	%fd107, {%r19, %r21};
	add.s32 	%r48, %r47, -1022;
$L__BB1_4:
	add.f64 	%fd13, %fd107, 0dBFF0000000000000;
	add.f64 	%fd14, %fd107, 0d3FF0000000000000;
	rcp.approx.ftz.f64 	%fd15, %fd14;
	neg.f64 	%fd16, %fd14;
	fma.rn.f64 	%fd17, %fd16, %fd15, 0d3FF0000000000000;
	fma.rn.f64 	%fd18, %fd17, %fd17, %fd17;
	fma.rn.f64 	%fd19, %fd18, %fd15, %fd15;
	mul.f64 	%fd20, %fd13, %fd19;
	fma.rn.f64 	%fd21, %fd13, %fd19, %fd20;
	mul.f64 	%fd22, %fd21, %fd21;
	fma.rn.f64 	%fd23, %fd22, 0d3EB0F5FF7D2CAFE2, 0d3ED0F5D241AD3B5A;
	fma.rn.f64 	%fd24, %fd23, %fd22, 0d3EF3B20A75488A3F;
	fma.rn.f64 	%fd25, %fd24, %fd22, 0d3F1745CDE4FAECD5;
	fma.rn.f64 	%fd26, %fd25, %fd22, 0d3F3C71C7258A578B;
	fma.rn.f64 	%fd27, %fd26, %fd22, 0d3F6249249242B910;
	fma.rn.f64 	%fd28, %fd27, %fd22, 0d3F89999999999DFB;
	sub.f64 	%fd29, %fd13, %fd21;
	add.f64 	%fd30, %fd29, %fd29;
	neg.f64 	%fd31, %fd21;
	fma.rn.f64 	%fd32, %fd31, %fd13, %fd30;
	mul.f64 	%fd33, %fd19, %fd32;
	fma.rn.f64 	%fd34, %fd22, %fd28, 0d3FB5555555555555;
	mov.f64 	%fd35, 0d3FB5555555555555;
	sub.f64 	%fd36, %fd35, %fd34;
	fma.rn.f64 	%fd37, %fd22, %fd28, %fd36;
	add.f64 	%fd38, %fd37, 0dBC46A4CB00B9E7B0;
	add.f64 	%fd39, %fd34, %fd38;
	sub.f64 	%fd40, %fd34, %fd39;
	add.f64 	%fd41, %fd38, %fd40;
	mul.rn.f64 	%fd42, %fd21, %fd21;
	neg.f64 	%fd43, %fd42;
	fma.rn.f64 	%fd44, %fd21, %fd21, %fd43;
	{
	.reg .b32 %temp; 
	mov.b64 	{%r22, %temp}, %fd33;
	}
	{
	.reg .b32 %temp; 
	mov.b64 	{%temp, %r23}, %fd33;
	}
	add.s32 	%r24, %r23, 1048576;
	mov.b64 	%fd45, {%r22, %r24};
	fma.rn.f64 	%fd46, %fd21, %fd45, %fd44;
	mul.rn.f64 	%fd47, %fd42, %fd21;
	neg.f64 	%fd48, %fd47;
	fma.rn.f64 	%fd49, %fd42, %fd21, %fd48;
	fma.rn.f64 	%fd50, %fd42, %fd33, %fd49;
	fma.rn.f64 	%fd51, %fd46, %fd21, %fd50;
	mul.rn.f64 	%fd52, %fd39, %fd47;
	neg.f64 	%fd53, %fd52;
	fma.rn.f64 	%fd54, %fd39, %fd47, %fd53;
	fma.rn.f64 	%fd55, %fd39, %fd51, %fd54;
	fma.rn.f64 	%fd56, %fd41, %fd47, %fd55;
	add.f64 	%fd57, %fd52, %fd56;
	sub.f64 	%fd58, %fd52, %fd57;
	add.f64 	%fd59, %fd56, %fd58;
	add.f64 	%fd60, %fd21, %fd57;
	sub.f64 	%fd61, %fd21, %fd60;
	add.f64 	%fd62, %fd57, %fd61;
	add.f64 	%fd63, %fd59, %fd62;
	add.f64 	%fd64, %fd33, %fd63;
	add.f64 	%fd65, %fd60, %fd64;
	sub.f64 	%fd66, %fd60, %fd65;
	add.f64 	%fd67, %fd64, %fd66;
	xor.b32  	%r25, %r48, -2147483648;
	mov.b32 	%r26, 1127219200;
	mov.b64 	%fd68, {%r25, %r26};
	mov.b32 	%r27, -2147483648;
	mov.b64 	%fd69, {%r27, %r26};
	sub.f64 	%fd70, %fd68, %fd69;
	fma.rn.f64 	%fd71, %fd70, 0d3FE62E42FEFA39EF, %fd65;
	fma.rn.f64 	%fd72, %fd70, 0dBFE62E42FEFA39EF, %fd71;
	sub.f64 	%fd73, %fd72, %fd65;
	sub.f64 	%fd74, %fd67, %fd73;
	fma.rn.f64 	%fd75, %fd70, 0d3C7ABC9E3B39803F, %fd74;
	add.f64 	%fd76, %fd71, %fd75;
	sub.f64 	%fd77, %fd71, %fd76;
	add.f64 	%fd78, %fd75, %fd77;
	{
	.reg .b32 %temp; 
	mov.b64 	{%temp, %r28}, %fd11;
	}
	{
	.reg .b32 %temp; 
	mov.b64 	{%r29, %temp}, %fd11;
	}
	shl.b32 	%r30, %r28, 1;
	setp.gt.u32 	%p3, %r30, -33554433;
	and.b32  	%r31, %r28, -15728641;
	selp.b32 	%r32, %r31, %r28, %p3;
	mov.b64 	%fd79, {%r29, %r32};
	mul.rn.f64 	%fd80, %fd76, %fd79;
	neg.f64 	%fd81, %fd80;
	fma.rn.f64 	%fd82, %fd76, %fd79, %fd81;
	fma.rn.f64 	%fd83, %fd78, %fd79, %fd82;
	add.f64 	%fd4, %fd80, %fd83;
	sub.f64 	%fd84, %fd80, %fd4;
	add.f64 	%fd5, %fd83, %fd84;
	fma.rn.f64 	%fd85, %fd4, 0d3FF71547652B82FE, 0d4338000000000000;
	{
	.reg .b32 %temp; 
	mov.b64 	{%r13, %temp}, %fd85;
	}
	mov.f64 	%fd86, 0dC338000000000000;
	add.rn.f64 	%fd87, %fd85, %fd86;
	fma.rn.f64 	%fd88, %fd87, 0dBFE62E42FEFA39EF, %fd4;
	fma.rn.f64 	%fd89, %fd87, 0dBC7ABC9E3B39803F, %fd88;
	fma.rn.f64 	%fd90, %fd89, 0d3E5ADE1569CE2BDF, 0d3E928AF3FCA213EA;
	fma.rn.f64 	%fd91, %fd90, %fd89, 0d3EC71DEE62401315;
	fma.rn.f64 	%fd92, %fd91, %fd89, 0d3EFA01997C89EB71;
	fma.rn.f64 	%fd93, %fd92, %fd89, 0d3F2A01A014761F65;
	fma.rn.f64 	%fd94, %fd93, %fd89, 0d3F56C16C1852B7AF;
	fma.rn.f64 	%fd95, %fd94, %fd89, 0d3F81111111122322;
	fma.rn.f64 	%fd96, %fd95, %fd89, 0d3FA55555555502A1;
	fma.rn.f64 	%fd97, %fd96, %fd89, 0d3FC5555555555511;
	fma.rn.f64 	%fd98, %fd97, %fd89, 0d3FE000000000000B;
	fma.rn.f64 	%fd99, %fd98, %fd89, 0d3FF0000000000000;
	fma.rn.f64 	%fd100, %fd99, %fd89, 0d3FF0000000000000;
	{
	.reg .b32 %temp; 
	mov.b64 	{%r14, %temp}, %fd100;
	}
	{
	.reg .b32 %temp; 
	mov.b64 	{%temp, %r15}, %fd100;
	}
	shl.b32 	%r33, %r13, 20;
	add.s32 	%r34, %r33, %r15;
	mov.b64 	%fd108, {%r14, %r34};
	{
	.reg .b32 %temp; 
	mov.b64 	{%temp, %r35}, %fd4;
	}
	mov.b32 	%f2, %r35;
	abs.f32 	%f1, %f2;
	setp.lt.f32 	%p4, %f1, 0f4086232B;
	@%p4 bra 	$L__BB1_7;
	setp.lt.f64 	%p5, %fd4, 0d0000000000000000;
	add.f64 	%fd101, %fd4, 0d7FF0000000000000;
	selp.f64 	%fd108, 0d0000000000000000, %fd101, %p5;
	setp.geu.f32 	%p6, %f1, 0f40874800;
	@%p6 bra 	$L__BB1_7;
	shr.u32 	%r36, %r13, 31;
	add.s32 	%r37, %r13, %r36;
	shr.s32 	%r38, %r37, 1;
	shl.b32 	%r39, %r38, 20;
	add.s32 	%r40, %r15, %r39;
	mov.b64 	%fd102, {%r14, %r40};
	sub.s32 	%r41, %r13, %r38;
	shl.b32 	%r42, %r41, 20;
	add.s32 	%r43, %r42, 1072693248;
	mov.b32 	%r44, 0;
	mov.b64 	%fd103, {%r44, %r43};
	mul.f64 	%fd108, %fd103, %fd102;
$L__BB1_7:
	abs.f64 	%fd104, %fd108;
	setp.eq.f64 	%p7, %fd104, 0d7FF0000000000000;
	fma.rn.f64 	%fd105, %fd108, %fd5, %fd108;
	selp.f64 	%fd106, %fd108, %fd105, %p7;
	st.param.f64 	[func_retval0], %fd106;
	ret;

}


// ===== COMPILED SASS (sm_100) =====

	.target	sm_100

	.elftype	@"ET_EXEC"


//--------------------- .note.nv.tkinfo           --------------------------
	.section	.note.nv.tkinfo,"",@"SHT_NOTE"
	.sectionflags	@"SHF_NOTE_NV_TKINFO"
	.tkinfo
        /*0018*/ 	.word	0x00000002
        /*0030*/ 	.string	""
        /*0030*/ 	.string	"ptxas"
        /*0030*/ 	.string	"Cuda compilation tools, release 13.0, V13.0.88"
        /*0030*/ 	.string	"Build cuda_13.0.r13.0/compiler.36424714_0"
        /*0030*/ 	.string	"-arch sm_100 -m 64 "



//--------------------- .note.nv.cuinfo           --------------------------
	.section	.note.nv.cuinfo,"",@"SHT_NOTE"
	.sectionflags	@"SHF_NOTE_NV_CUINFO"
        /*0018*/ 	.short	0x0002
        /*001a*/ 	.short	0x0064
        /*001c*/ 	.short	0x0082
	.zero		2


//--------------------- .nv.info                  --------------------------
	.section	.nv.info,"",@"SHT_CUDA_INFO"
	.align	4


	//----- nvinfo : EIATTR_REGCOUNT
	.align		4
        /*0000*/ 	.byte	0x04, 0x2f
        /*0002*/ 	.short	(.L_2 - .L_1)
	.align		4
.L_1:
        /*0004*/ 	.word	index@(_Z9addKernelPfPiS0_S0_)
        /*0008*/ 	.word	0x0000003e


	//----- nvinfo : EIATTR_FRAME_SIZE
	.align		4
.L_2:
        /*000c*/ 	.byte	0x04, 0x11
        /*000e*/ 	.short	(.L_4 - .L_3)
	.align		4
.L_3:
        /*0010*/ 	.word	index@($_Z9addKernelPfPiS0_S0_$__internal_accurate_pow)
        /*0014*/ 	.word	0x00000020


	//----- nvinfo : EIATTR_FRAME_SIZE
	.align		4
.L_4:
        /*0018*/ 	.byte	0x04, 0x11
        /*001a*/ 	.short	(.L_6 - .L_5)
	.align		4
.L_5:
        /*001c*/ 	.word	index@($__internal_2_$__cuda_sm3x_div_rn_noftz_f32_slowpath)
        /*0020*/ 	.word	0x00000020


	//----- nvinfo : EIATTR_FRAME_SIZE
	.align		4
.L_6:
        /*0024*/ 	.byte	0x04, 0x11
        /*0026*/ 	.short	(.L_8 - .L_7)
	.align		4
.L_7:
        /*0028*/ 	.word	index@($__internal_1_$__cuda_sm20_rcp_rn_f32_slowpath)
        /*002c*/ 	.word	0x00000020


	//----- nvinfo : EIATTR_FRAME_SIZE
	.align		4
.L_8:
        /*0030*/ 	.byte	0x04, 0x11
        /*0032*/ 	.short	(.L_10 - .L_9)
	.align		4
.L_9:
        /*0034*/ 	.word	index@($__internal_0_$__cuda_sm20_div_rn_f64_full)
        /*0038*/ 	.word	0x00000020


	//----- nvinfo : EIATTR_FRAME_SIZE
	.align		4
.L_10:
        /*003c*/ 	.byte	0x04, 0x11
        /*003e*/ 	.short	(.L_12 - .L_11)
	.align		4
.L_11:
        /*0040*/ 	.word	index@(_Z9addKernelPfPiS0_S0_)
        /*0044*/ 	.word	0x00000020


	//----- nvinfo : EIATTR_MIN_STACK_SIZE
	.align		4
.L_12:
        /*0048*/ 	.byte	0x04, 0x12
        /*004a*/ 	.short	(.L_14 - .L_13)
	.align		4
.L_13:
        /*004c*/ 	.word	index@(_Z9addKernelPfPiS0_S0_)
        /*0050*/ 	.word	0x00000020
.L_14:


//--------------------- .nv.compat                --------------------------
	.section	.nv.compat,"",@"SHT_CUDA_COMPAT_INFO"
	.align	4
        /*0000*/ 	.byte	0x02, 0x09, 0x00, 0x00, 0x02, 0x02, 0x01, 0x00, 0x02, 0x05, 0x05, 0x00, 0x03, 0x07, 0x01, 0x01
        /*0010*/ 	.byte	0x02, 0x03, 0x00, 0x00, 0x02, 0x06, 0x01, 0x00, 0x04, 0x0b, 0x08, 0x00, 0x01, 0x00, 0x00, 0x00
        /*0020*/ 	.byte	0x00, 0x00, 0x00, 0x00


//--------------------- .nv.info._Z9addKernelPfPiS0_S0_ --------------------------
	.section	.nv.info._Z9addKernelPfPiS0_S0_,"",@"SHT_CUDA_INFO"
	.sectionflags	@""
	.align	4


	//----- nvinfo : EIATTR_CUDA_API_VERSION
	.align		4
        /*0000*/ 	.byte	0x04, 0x37
        /*0002*/ 	.short	(.L_16 - .L_15)
.L_15:
        /*0004*/ 	.word	0x00000082


	//----- nvinfo : EIATTR_KPARAM_INFO
	.align		4
.L_16:
        /*0008*/ 	.byte	0x04, 0x17
        /*000a*/ 	.short	(.L_18 - .L_17)
.L_17:
        /*000c*/ 	.word	0x00000000
        /*0010*/ 	.short	0x0003
        /*0012*/ 	.short	0x0018
        /*0014*/ 	.byte	0x00, 0xf5, 0x21, 0x00


	//----- nvinfo : EIATTR_KPARAM_INFO
	.align		4
.L_18:
        /*0018*/ 	.byte	0x04, 0x17
        /*001a*/ 	.short	(.L_20 - .L_19)
.L_19:
        /*001c*/ 	.word	0x00000000
        /*0020*/ 	.short	0x0002
        /*0022*/ 	.short	0x0010
        /*0024*/ 	.byte	0x00, 0xf5, 0x21, 0x00


	//----- nvinfo : EIATTR_KPARAM_INFO
	.align		4
.L_20:
        /*0028*/ 	.byte	0x04, 0x17
        /*002a*/ 	.short	(.L_22 - .L_21)
.L_21:
        /*002c*/ 	.word	0x00000000
        /*0030*/ 	.short	0x0001
        /*0032*/ 	.short	0x0008
        /*0034*/ 	.byte	0x00, 0xf5, 0x21, 0x00


	//----- nvinfo : EIATTR_KPARAM_INFO
	.align		4
.L_22:
        /*0038*/ 	.byte	0x04, 0x17
        /*003a*/ 	.short	(.L_24 - .L_23)
.L_23:
        /*003c*/ 	.word	0x00000000
        /*0040*/ 	.short	0x0000
        /*0042*/ 	.short	0x0000
        /*0044*/ 	.byte	0x00, 0xf5, 0x21, 0x00


	//----- nvinfo : EIATTR_SPARSE_MMA_MASK
	.align		4
.L_24:
        /*0048*/ 	.byte	0x03, 0x50
        /*004a*/ 	.short	0x0000


	//----- nvinfo : EIATTR_MAXREG_COUNT
	.align		4
        /*004c*/ 	.byte	0x03, 0x1b
        /*004e*/ 	.short	0x00ff


	//----- nvinfo : EIATTR_MERCURY_ISA_VERSION
	.align		4
        /*0050*/ 	.byte	0x03, 0x5f
        /*0052*/ 	.short	0x0101


	//----- nvinfo : EIATTR_VRC_CTA_INIT_COUNT
	.align		4
        /*0054*/ 	.byte	0x02, 0x4a
	.zero		1
	.zero		1


	//----- nvinfo : EIATTR_EXIT_INSTR_OFFSETS
	.align		4
        /*0058*/ 	.byte	0x04, 0x1c
        /*005a*/ 	.short	(.L_26 - .L_25)


	//   ....[0]....
.L_25:
        /*005c*/ 	.word	0x00007fc0


	//----- nvinfo : EIATTR_CRS_STACK_SIZE
	.align		4
.L_26:
        /*0060*/ 	.byte	0x04, 0x1e
        /*0062*/ 	.short	(.L_28 - .L_27)
.L_27:
        /*0064*/ 	.word	0x00000000


	//----- nvinfo : EIATTR_CBANK_PARAM_SIZE
	.align		4
.L_28:
        /*0068*/ 	.byte	0x03, 0x19
        /*006a*/ 	.short	0x0020


	//----- nvinfo : EIATTR_PARAM_CBANK
	.align		4
        /*006c*/ 	.byte	0x04, 0x0a
        /*006e*/ 	.short	(.L_30 - .L_29)
	.align		4
.L_29:
        /*0070*/ 	.word	index@(.nv.constant0._Z9addKernelPfPiS0_S0_)
        /*0074*/ 	.short	0x0380
        /*0076*/ 	.short	0x0020


	//----- nvinfo : EIATTR_SW_WAR
	.align		4
.L_30:
        /*0078*/ 	.byte	0x04, 0x36
        /*007a*/ 	.short	(.L_32 - .L_31)
.L_31:
        /*007c*/ 	.word	0x00000008
.L_32:


//--------------------- .nv.callgraph             --------------------------
	.section	.nv.callgraph,"",@"SHT_CUDA_CALLGRAPH"
	.align	4
	.sectionentsize	8
	.align		4
        /*0000*/ 	.word	0x00000000
	.align		4
        /*0004*/ 	.word	0xffffffff
	.align		4
        /*0008*/ 	.word	0x00000000
	.align		4
        /*000c*/ 	.word	0xfffffffe
	.align		4
        /*0010*/ 	.word	0x00000000
	.align		4
        /*0014*/ 	.word	0xfffffffd
	.align		4
        /*0018*/ 	.word	0x00000000
	.align		4
        /*001c*/ 	.word	0xfffffffc


//--------------------- .nv.constant4             --------------------------
	.section	.nv.constant4,"a",@progbits
	.align	8
	.align		8
.nv.constant4:
        /*0000*/ 	.dword	__cudart_i2opi_f


//--------------------- .text._Z9addKernelPfPiS0_S0_ --------------------------
	.section	.text._Z9addKernelPfPiS0_S0_,"ax",@progbits
	.align	128
        .global         _Z9addKernelPfPiS0_S0_
        .type           _Z9addKernelPfPiS0_S0_,@function
        .size           _Z9addKernelPfPiS0_S0_,(.L_x_157 - _Z9addKernelPfPiS0_S0_)
        .other          _Z9addKernelPfPiS0_S0_,@"STO_CUDA_ENTRY STV_DEFAULT"
_Z9addKernelPfPiS0_S0_:
.text._Z9addKernelPfPiS0_S0_:
[----:B------:R-:W0:Y:S08]  /*0000*/  LDC R1, c[0x0][0x37c] ;  /* 0x0000df00ff017b82 */ /* 0x000e300000000800 */
[----:B------:R-:W1:Y:S01]  /*0010*/  LDC.64 R2, c[0x0][0x388] ;  /* 0x0000e200ff027b82 */ /* 0x000e620000000a00 */
[----:B------:R-:W1:Y:S01]  /*0020*/  LDCU.64 UR8, c[0x0][0x358] ;  /* 0x00006b00ff0877ac */ /* 0x000e620008000a00 */
[----:B0-----:R-:W-:Y:S01]  /*0030*/  VIADD R1, R1, 0xffffffe0 ;  /* 0xffffffe001017836 */ /* 0x001fe20000000000 */
[----:B-1----:R-:W2:Y:S05]  /*0040*/  LDG.E R2, desc[UR8][R2.64] ;  /* 0x0000000802027981 */ /* 0x002eaa000c1e1900 */
[----:B------:R-:W0:Y:S01]  /*0050*/  S2UR UR4, SR_CTAID.X ;  /* 0x00000000000479c3 */ /* 0x000e220000002500 */
[----:B------:R-:W-:Y:S01]  /*0060*/  BSSY.RECONVERGENT B2, `(.L_x_0) ;  /* 0x000000f000027945 */ /* 0x000fe20003800200 */
[----:B------:R-:W1:Y:S02]  /*0070*/  S2R R37, SR_TID.X ;  /* 0x0000000000257919 */ /* 0x000e640000002100 */
[----:B-1----:R-:W-:-:S02]  /*0080*/  I2FP.F32.U32 R37, R37 ;  /* 0x0000002500257245 */ /* 0x002fc40000201000 */
[----:B--2---:R-:W-:-:S04]  /*0090*/  I2FP.F32.S32 R0, R2 ;  /* 0x0000000200007245 */ /* 0x004fc80000201400 */
[----:B------:R-:W1:Y:S08]  /*00a0*/  MUFU.RCP R5, R0 ;  /* 0x0000000000057308 */ /* 0x000e700000001000 */
[----:B------:R-:W2:Y:S01]  /*00b0*/  FCHK P0, R37, R0 ;  /* 0x0000000025007302 */ /* 0x000ea20000000000 */
[----:B-1----:R-:W-:-:S04]  /*00c0*/  FFMA R4, -R0, R5, 1 ;  /* 0x3f80000000047423 */ /* 0x002fc80000000105 */
[----:B------:R-:W-:-:S04]  /*00d0*/  FFMA R4, R5, R4, R5 ;  /* 0x0000000405047223 */ /* 0x000fc80000000005 */
[----:B------:R-:W-:-:S04]  /*00e0*/  FFMA R5, R37, R4, RZ ;  /* 0x0000000425057223 */ /* 0x000fc800000000ff */
[----:B------:R-:W-:-:S04]  /*00f0*/  FFMA R20, -R0, R5, R37 ;  /* 0x0000000500147223 */ /* 0x000fc80000000125 */
[----:B------:R-:W-:Y:S01]  /*0100*/  FFMA R20, R4, R20, R5 ;  /* 0x0000001404147223 */ /* 0x000fe20000000005 */
[----:B0-2---:R-:W-:Y:S06]  /*0110*/  @!P0 BRA `(.L_x_1) ;  /* 0x00000000000c8947 */ /* 0x005fec0003800000 */
[----:B------:R-:W-:-:S07]  /*0120*/  MOV R22, 0x140 ;  /* 0x0000014000167802 */ /* 0x000fce0000000f00 */
[----:B------:R-:W-:Y:S05]  /*0130*/  CALL.REL.NOINC `($__internal_2_$__cuda_sm3x_div_rn_noftz_f32_slowpath) ;  /* 0x0000008400f87944 */ /* 0x000fea0003c00000 */
[----:B------:R-:W-:-:S07]  /*0140*/  IMAD.MOV.U32 R20, RZ, RZ, R0 ;  /* 0x000000ffff147224 */ /* 0x000fce00078e0000 */
.L_x_1:
[----:B------:R-:W-:Y:S05]  /*0150*/  BSYNC.RECONVERGENT B2 ;  /* 0x0000000000027941 */ /* 0x000fea0003800200 */
.L_x_0:
[----:B------:R-:W0:Y:S02]  /*0160*/  LDC.64 R2, c[0x0][0x390] ;  /* 0x0000e400ff027b82 */ /* 0x000e240000000a00 */
[----:B0-----:R-:W2:Y:S01]  /*0170*/  LDG.E R17, desc[UR8][R2.64] ;  /* 0x0000000802117981 */ /* 0x001ea2000c1e1900 */
[----:B------:R-:W-:Y:S02]  /*0180*/  I2FP.F32.U32 R37, UR4 ;  /* 0x0000000400257c45 */ /* 0x000fe40008201000 */
[----:B--2---:R-:W-:-:S04]  /*0190*/  I2FP.F32.S32 R0, R17 ;  /* 0x0000001100007245 */ /* 0x004fc80000201400 */
[----:B------:R-:W0:Y:S08]  /*01a0*/  MUFU.RCP R5, R0 ;  /* 0x0000000000057308 */ /* 0x000e300000001000 */
[----:B------:R-:W1:Y:S01]  /*01b0*/  FCHK P0, R37, R0 ;  /* 0x0000000025007302 */ /* 0x000e620000000000 */
[----:B0-----:R-:W-:-:S04]  /*01c0*/  FFMA R4, -R0, R5, 1 ;  /* 0x3f80000000047423 */ /* 0x001fc80000000105 */
[----:B------:R-:W-:-:S04]  /*01d0*/  FFMA R4, R5, R4, R5 ;  /* 0x0000000405047223 */ /* 0x000fc80000000005 */
[----:B------:R-:W-:-:S04]  /*01e0*/  FFMA R5, R37, R4, RZ ;  /* 0x0000000425057223 */ /* 0x000fc800000000ff */
[----:B------:R-:W-:-:S04]  /*01f0*/  FFMA R18, -R0, R5, R37 ;  /* 0x0000000500127223 */ /* 0x000fc80000000125 */
[----:B------:R-:W-:Y:S01]  /*0200*/  FFMA R18, R4, R18, R5 ;  /* 0x0000001204127223 */ /* 0x000fe20000000005 */
[----:B-1----:R-:W-:Y:S06]  /*0210*/  @!P0 BRA `(.L_x_2) ;  /* 0x00000000000c8947 */ /* 0x002fec0003800000 */
[----:B------:R-:W-:-:S07]  /*0220*/  MOV R22, 0x240 ;  /* 0x0000024000167802 */ /* 0x000fce0000000f00 */
[----:B------:R-:W-:Y:S05]  /*0230*/  CALL.REL.NOINC `($__internal_2_$__cuda_sm3x_div_rn_noftz_f32_slowpath) ;  /* 0x0000008400b87944 */ /* 0x000fea0003c00000 */
[----:B------:R-:W-:-:S07]  /*0240*/  IMAD.MOV.U32 R18, RZ, RZ, R0 ;  /* 0x000000ffff127224 */ /* 0x000fce00078e0000 */
.L_x_2:
[----:B------:R-:W0:Y:S02]  /*0250*/  LDC.64 R2, c[0x0][0x398] ;  /* 0x0000e600ff027b82 */ /* 0x000e240000000a00 */
[----:B0-----:R-:W2:Y:S01]  /*0260*/  LDG.E R2, desc[UR8][R2.64] ;  /* 0x0000000802027981 */ /* 0x001ea2000c1e1900 */
[----:B------:R-:W-:Y:S01]  /*0270*/  IMAD.MOV.U32 R16, RZ, RZ, RZ ;  /* 0x000000ffff107224 */ /* 0x000fe200078e00ff */
[----:B------:R-:W-:Y:S01]  /*0280*/  UMOV UR6, 0x7 ;  /* 0x0000000700067882 */ /* 0x000fe20000000000 */
[----:B--2---:R-:W-:-:S07]  /*0290*/  I2FP.F32.S32 R14, R2 ;  /* 0x00000002000e7245 */ /* 0x004fce0000201400 */
.L_x_128:
[----:B------:R-:W-:Y:S01]  /*02a0*/  HFMA2 R8, -RZ, RZ, 0, 0 ;  /* 0x00000000ff087431 */ /* 0x000fe200000001ff */
[----:B------:R-:W-:Y:S01]  /*02b0*/  BSSY.RECONVERGENT B0, `(.L_x_3) ;  /* 0x0000008000007945 */ /* 0x000fe20003800200 */
[----:B0-----:R-:W-:Y:S01]  /*02c0*/  IMAD.MOV.U32 R5, RZ, RZ, 0x40000000 ;  /* 0x40000000ff057424 */ /* 0x001fe200078e00ff */
[----:B------:R-:W-:Y:S01]  /*02d0*/  MOV R0, 0x330 ;  /* 0x0000033000007802 */ /* 0x000fe20000000f00 */
[----:B------:R-:W-:Y:S01]  /*02e0*/  UMOV UR4, UR6 ;  /* 0x0000000600047c82 */ /* 0x000fe20008000000 */
[----:B------:R-:W0:Y:S01]  /*02f0*/  I2F.F64.U32 R2, UR6 ;  /* 0x0000000600027d12 */ /* 0x000e220008201800 */
[----:B------:R-:W-:Y:S02]  /*0300*/  UIADD3 UR6, UPT, UPT, UR6, -0x1, URZ ;  /* 0xffffffff06067890 */ /* 0x000fe4000fffe0ff */
[----:B-1----:R-:W-:-:S11]  /*0310*/  UISETP.GT.U32.AND UP0, UPT, UR4, 0x1, UPT ;  /* 0x000000010400788c */ /* 0x002fd6000bf04070 */
[----:B0-----:R-:W-:Y:S05]  /*0320*/  CALL.REL.NOINC `($_Z9addKernelPfPiS0_S0_$__internal_accurate_pow) ;  /* 0x0000008c00147944 */ /* 0x001fea0003c00000 */
[----:B------:R-:W-:Y:S05]  /*0330*/  BSYNC.RECONVERGENT B0 ;  /* 0x0000000000007941 */ /* 0x000fea0003800200 */
.L_x_3:
[----:B------:R-:W0:Y:S01]  /*0340*/  F2I.F64.TRUNC R24, R28 ;  /* 0x0000001c00187311 */ /* 0x000e22000030d100 */
[----:B------:R-:W-:Y:S01]  /*0350*/  BSSY.RECONVERGENT B0, `(.L_x_4) ;  /* 0x000000e000007945 */ /* 0x000fe20003800200 */
[----:B0-----:R-:W-:-:S05]  /*0360*/  I2FP.F32.S32 R24, R24 ;  /* 0x0000001800187245 */ /* 0x001fca0000201400 */
[----:B------:R-:W-:-:S05]  /*0370*/  VIADD R0, R24, 0x1800000 ;  /* 0x0180000018007836 */ /* 0x000fca0000000000 */
[----:B------:R-:W-:-:S04]  /*0380*/  LOP3.LUT R0, R0, 0x7f800000, RZ, 0xc0, !PT ;  /* 0x7f80000000007812 */ /* 0x000fc800078ec0ff */
[----:B------:R-:W-:-:S13]  /*0390*/  ISETP.GT.U32.AND P0, PT, R0, 0x1ffffff, PT ;  /* 0x01ffffff0000780c */ /* 0x000fda0003f04070 */
[----:B------:R-:W-:Y:S05]  /*03a0*/  @P0 BRA `(.L_x_5) ;  /* 0x0000000000100947 */ /* 0x000fea0003800000 */
[----:B------:R-:W-:-:S07]  /*03b0*/  MOV R6, 0x3d0 ;  /* 0x000003d000067802 */ /* 0x000fce0000000f00 */
[----:B------:R-:W-:Y:S05]  /*03c0*/  CALL.REL.NOINC `($__internal_1_$__cuda_sm20_rcp_rn_f32_slowpath) ;  /* 0x00000080007c7944 */ /* 0x000fea0003c00000 */
[----:B------:R-:W-:Y:S01]  /*03d0*/  IMAD.MOV.U32 R3, RZ, RZ, R0 ;  /* 0x000000ffff037224 */ /* 0x000fe200078e0000 */
[----:B------:R-:W-:Y:S06]  /*03e0*/  BRA `(.L_x_6) ;  /* 0x0000000000107947 */ /* 0x000fec0003800000 */
.L_x_5:
[----:B------:R-:W0:Y:S02]  /*03f0*/  MUFU.RCP R3, R24 ;  /* 0x0000001800037308 */ /* 0x000e240000001000 */
[----:B0-----:R-:W-:-:S04]  /*0400*/  FFMA R0, R24, R3, -1 ;  /* 0xbf80000018007423 */ /* 0x001fc80000000003 */
[----:B------:R-:W-:-:S04]  /*0410*/  FADD.FTZ R0, -R0, -RZ ;  /* 0x800000ff00007221 */ /* 0x000fc80000010100 */
[----:B------:R-:W-:-:S07]  /*0420*/  FFMA R3, R3, R0, R3 ;  /* 0x0000000003037223 */ /* 0x000fce0000000003 */
.L_x_6:
[----:B------:R-:W-:Y:S05]  /*0430*/  BSYNC.RECONVERGENT B0 ;  /* 0x0000000000007941 */ /* 0x000fea0003800200 */
.L_x_4:
[----:B------:R-:W0:Y:S01]  /*0440*/  MUFU.RCP R0, R3 ;  /* 0x0000000300007308 */ /* 0x000e220000001000 */
[----:B------:R-:W-:Y:S07]  /*0450*/  BSSY.RECONVERGENT B2, `(.L_x_7) ;  /* 0x000000c000027945 */ /* 0x000fee0003800200 */
[----:B------:R-:W1:Y:S01]  /*0460*/  FCHK P0, R20, R3 ;  /* 0x0000000314007302 */ /* 0x000e620000000000 */
[----:B0-----:R-:W-:-:S04]  /*0470*/  FFMA R5, R0, -R3, 1 ;  /* 0x3f80000000057423 */ /* 0x001fc80000000803 */
[----:B------:R-:W-:-:S04]  /*0480*/  FFMA R5, R0, R5, R0 ;  /* 0x0000000500057223 */ /* 0x000fc80000000000 */
[----:B------:R-:W-:-:S04]  /*0490*/  FFMA R7, R5, R20, RZ ;  /* 0x0000001405077223 */ /* 0x000fc800000000ff */
[----:B------:R-:W-:-:S04]  /*04a0*/  FFMA R0, R7, -R3, R20 ;  /* 0x8000000307007223 */ /* 0x000fc80000000014 */
[----:B------:R-:W-:Y:S01]  /*04b0*/  FFMA R0, R5, R0, R7 ;  /* 0x0000000005007223 */ /* 0x000fe20000000007 */
[----:B-1----:R-:W-:Y:S06]  /*04c0*/  @!P0 BRA `(.L_x_8) ;  /* 0x0000000000108947 */ /* 0x002fec0003800000 */
[----:B------:R-:W-:Y:S01]  /*04d0*/  IMAD.MOV.U32 R37, RZ, RZ, R20 ;  /* 0x000000ffff257224 */ /* 0x000fe200078e0014 */
[----:B------:R-:W-:Y:S02]  /*04e0*/  MOV R0, R3 ;  /* 0x0000000300007202 */ /* 0x000fe40000000f00 */
[----:B------:R-:W-:-:S07]  /*04f0*/  MOV R22, 0x510 ;  /* 0x0000051000167802 */ /* 0x000fce0000000f00 */
[----:B------:R-:W-:Y:S05]  /*0500*/  CALL.REL.NOINC `($__internal_2_$__cuda_sm3x_div_rn_noftz_f32_slowpath) ;  /* 0x0000008400047944 */ /* 0x000fea0003c00000 */
.L_x_8:
[----:B------:R-:W-:Y:S05]  /*0510*/  BSYNC.RECONVERGENT B2 ;  /* 0x0000000000027941 */ /* 0x000fea0003800200 */
.L_x_7:
[----:B------:R-:W0:Y:S01]  /*0520*/  MUFU.RCP R2, R3 ;  /* 0x0000000300027308 */ /* 0x000e220000001000 */
[----:B------:R-:W-:Y:S07]  /*0530*/  BSSY.RECONVERGENT B2, `(.L_x_9) ;  /* 0x000000e000027945 */ /* 0x000fee0003800200 */
[----:B------:R-:W1:Y:S08]  /*0540*/  FCHK P0, R18, R3 ;  /* 0x0000000312007302 */ /* 0x000e700000000000 */
[----:B------:R2:W3:Y:S01]  /*0550*/  F2I.TRUNC.NTZ R26, R0 ;  /* 0x00000000001a7305 */ /* 0x0004e2000020f100 */
[----:B0-----:R-:W-:-:S04]  /*0560*/  FFMA R5, R2, -R3, 1 ;  /* 0x3f80000002057423 */ /* 0x001fc80000000803 */
[----:B------:R-:W-:-:S04]  /*0570*/  FFMA R5, R2, R5, R2 ;  /* 0x0000000502057223 */ /* 0x000fc80000000002 */
[----:B------:R-:W-:-:S04]  /*0580*/  FFMA R7, R5, R18, RZ ;  /* 0x0000001205077223 */ /* 0x000fc800000000ff */
[----:B------:R-:W-:-:S04]  /*0590*/  FFMA R2, R7, -R3, R18 ;  /* 0x8000000307027223 */ /* 0x000fc80000000012 */
[----:B------:R-:W-:Y:S01]  /*05a0*/  FFMA R5, R5, R2, R7 ;  /* 0x0000000205057223 */ /* 0x000fe20000000007 */
[----:B-123--:R-:W-:Y:S06]  /*05b0*/  @!P0 BRA `(.L_x_10) ;  /* 0x0000000000148947 */ /* 0x00efec0003800000 */
[----:B------:R-:W-:Y:S01]  /*05c0*/  IMAD.MOV.U32 R0, RZ, RZ, R3 ;  /* 0x000000ffff007224 */ /* 0x000fe200078e0003 */
[----:B------:R-:W-:Y:S01]  /*05d0*/  MOV R22, 0x600 ;  /* 0x0000060000167802 */ /* 0x000fe20000000f00 */
[----:B------:R-:W-:-:S07]  /*05e0*/  IMAD.MOV.U32 R37, RZ, RZ, R18 ;  /* 0x000000ffff257224 */ /* 0x000fce00078e0012 */
[----:B------:R-:W-:Y:S05]  /*05f0*/  CALL.REL.NOINC `($__internal_2_$__cuda_sm3x_div_rn_noftz_f32_slowpath) ;  /* 0x0000008000c87944 */ /* 0x000fea0003c00000 */
[----:B------:R-:W-:-:S07]  /*0600*/  IMAD.MOV.U32 R5, RZ, RZ, R0 ;  /* 0x000000ffff057224 */ /* 0x000fce00078e0000 */
.L_x_10:
[----:B------:R-:W-:Y:S05]  /*0610*/  BSYNC.RECONVERGENT B2 ;  /* 0x0000000000027941 */ /* 0x000fea0003800200 */
.L_x_9:
[----:B------:R-:W0:Y:S01]  /*0620*/  MUFU.RCP R7, R24 ;  /* 0x0000001800077308 */ /* 0x000e220000001000 */
[----:B------:R-:W-:Y:S01]  /*0630*/  VIADD R37, R26, 0xffffffff ;  /* 0xffffffff1a257836 */ /* 0x000fe20000000000 */
[----:B------:R-:W-:Y:S04]  /*0640*/  BSSY.RECONVERGENT B2, `(.L_x_11) ;  /* 0x000000f000027945 */ /* 0x000fe80003800200 */
[----:B------:R-:W-:Y:S02]  /*0650*/  I2FP.F32.S32 R37, R37 ;  /* 0x0000002500257245 */ /* 0x000fe40000201400 */
[----:B------:R-:W1:Y:S08]  /*0660*/  F2I.TRUNC.NTZ R3, R5 ;  /* 0x0000000500037305 */ /* 0x000e70000020f100 */
[----:B------:R-:W2:Y:S01]  /*0670*/  FCHK P0, R37, R24 ;  /* 0x0000001825007302 */ /* 0x000ea20000000000 */
[----:B0-----:R-:W-:-:S04]  /*0680*/  FFMA R0, -R24, R7, 1 ;  /* 0x3f80000018007423 */ /* 0x001fc80000000107 */
[----:B------:R-:W-:Y:S01]  /*0690*/  FFMA R0, R7, R0, R7 ;  /* 0x0000000007007223 */ /* 0x000fe20000000007 */
[----:B-1----:R-:W-:-:S03]  /*06a0*/  IADD3 R2, PT, PT, R3, -0x1, RZ ;  /* 0xffffffff03027810 */ /* 0x002fc60007ffe0ff */
[----:B------:R-:W-:-:S04]  /*06b0*/  FFMA R7, R37, R0, RZ ;  /* 0x0000000025077223 */ /* 0x000fc800000000ff */
[----:B------:R-:W-:-:S04]  /*06c0*/  FFMA R4, -R24, R7, R37 ;  /* 0x0000000718047223 */ /* 0x000fc80000000125 */
[----:B------:R-:W-:Y:S01]  /*06d0*/  FFMA R7, R0, R4, R7 ;  /* 0x0000000400077223 */ /* 0x000fe20000000007 */
[----:B--2---:R-:W-:Y:S06]  /*06e0*/  @!P0 BRA `(.L_x_12) ;  /* 0x0000000000108947 */ /* 0x004fec0003800000 */
[----:B------:R-:W-:Y:S01]  /*06f0*/  IMAD.MOV.U32 R0, RZ, RZ, R24 ;  /* 0x000000ffff007224 */ /* 0x000fe200078e0018 */
[----:B------:R-:W-:-:S07]  /*0700*/  MOV R22, 0x720 ;  /* 0x0000072000167802 */ /* 0x000fce0000000f00 */
[----:B------:R-:W-:Y:S05]  /*0710*/  CALL.REL.NOINC `($__internal_2_$__cuda_sm3x_div_rn_noftz_f32_slowpath) ;  /* 0x0000008000807944 */ /* 0x000fea0003c00000 */
[----:B------:R-:W-:-:S07]  /*0720*/  IMAD.MOV.U32 R7, RZ, RZ, R0 ;  /* 0x000000ffff077224 */ /* 0x000fce00078e0000 */
.L_x_12:
[----:B------:R-:W-:Y:S05]  /*0730*/  BSYNC.RECONVERGENT B2 ;  /* 0x0000000000027941 */ /* 0x000fea0003800200 */
.L_x_11:
[----:B------:R-:W0:Y:S01]  /*0740*/  MUFU.RCP R5, R24 ;  /* 0x0000001800057308 */ /* 0x000e220000001000 */
[----:B------:R-:W-:Y:S01]  /*0750*/  I2FP.F32.S32 R37, R2 ;  /* 0x0000000200257245 */ /* 0x000fe20000201400 */
[----:B------:R-:W-:Y:S01]  /*0760*/  FADD R7, R24, R7 ;  /* 0x0000000718077221 */ /* 0x000fe20000000000 */
[----:B------:R-:W-:Y:S03]  /*0770*/  BSSY.RECONVERGENT B2, `(.L_x_13) ;  /* 0x000000c000027945 */ /* 0x000fe60003800200 */
[----:B------:R-:W-:Y:S02]  /*0780*/  FADD R2, R14, R7 ;  /* 0x000000070e027221 */ /* 0x000fe40000000000 */
[----:B------:R-:W1:Y:S01]  /*0790*/  FCHK P0, R37, R24 ;  /* 0x0000001825007302 */ /* 0x000e620000000000 */
[----:B0-----:R-:W-:-:S04]  /*07a0*/  FFMA R0, -R24, R5, 1 ;  /* 0x3f80000018007423 */ /* 0x001fc80000000105 */
[----:B------:R-:W-:-:S04]  /*07b0*/  FFMA R0, R5, R0, R5 ;  /* 0x0000000005007223 */ /* 0x000fc80000000005 */
[----:B------:R-:W-:-:S04]  /*07c0*/  FFMA R5, R0, R37, RZ ;  /* 0x0000002500057223 */ /* 0x000fc800000000ff */
[----:B------:R-:W-:-:S04]  /*07d0*/  FFMA R4, -R24, R5, R37 ;  /* 0x0000000518047223 */ /* 0x000fc80000000125 */
[----:B------:R-:W-:Y:S01]  /*07e0*/  FFMA R0, R0, R4, R5 ;  /* 0x0000000400007223 */ /* 0x000fe20000000005 */
[----:B-1----:R-:W-:Y:S06]  /*07f0*/  @!P0 BRA `(.L_x_14) ;  /* 0x00000000000c8947 */ /* 0x002fec0003800000 */
[----:B------:R-:W-:Y:S01]  /*0800*/  IMAD.MOV.U32 R0, RZ, RZ, R24 ;  /* 0x000000ffff007224 */ /* 0x000fe200078e0018 */
[----:B------:R-:W-:-:S07]  /*0810*/  MOV R22, 0x830 ;  /* 0x0000083000167802 */ /* 0x000fce0000000f00 */
[----:B------:R-:W-:Y:S05]  /*0820*/  CALL.REL.NOINC `($__internal_2_$__cuda_sm3x_div_rn_noftz_f32_slowpath) ;  /* 0x00000080003c7944 */ /* 0x000fea0003c00000 */
.L_x_14:
[----:B------:R-:W-:Y:S05]  /*0830*/  BSYNC.RECONVERGENT B2 ;  /* 0x0000000000027941 */ /* 0x000fea0003800200 */
.L_x_13:
[----:B------:R-:W-:Y:S01]  /*0840*/  FADD R5, R24, R0 ;  /* 0x0000000018057221 */ /* 0x000fe20000000000 */
[----:B------:R-:W-:Y:S02]  /*0850*/  HFMA2 R0, -RZ, RZ, 2.392578125, 0.0004794597625732421875 ;  /* 0x40c90fdbff007431 */ /* 0x000fe400000001ff */
[----:B------:R-:W-:Y:S01]  /*0860*/  IMAD.MOV.U32 R7, RZ, RZ, 0x3e22f983 ;  /* 0x3e22f983ff077424 */ /* 0x000fe200078e00ff */
[----:B------:R-:W-:Y:S01]  /*0870*/  BSSY.RECONVERGENT B2, `(.L_x_15) ;  /* 0x000000f000027945 */ /* 0x000fe20003800200 */
[----:B------:R-:W-:-:S04]  /*0880*/  FADD R5, R14, R5 ;  /* 0x000000050e057221 */ /* 0x000fc80000000000 */
[----:B------:R-:W-:Y:S01]  /*0890*/  FMUL R41, R5, 78.233001708984375 ;  /* 0x429c774c05297820 */ /* 0x000fe20000400000 */
[----:B------:R-:W-:-:S03]  /*08a0*/  FFMA R0, R7, -R0, 1 ;  /* 0x3f80000007007423 */ /* 0x000fc60000000800 */
[----:B------:R-:W-:Y:S01]  /*08b0*/  FFMA R4, R2, 12.989800453186035156, R41 ;  /* 0x414fd63902047823 */ /* 0x000fe20000000029 */
[----:B------:R-:W-:-:S03]  /*08c0*/  FFMA R5, R0, R7, 0.15915493667125701904 ;  /* 0x3e22f98300057423 */ /* 0x000fc60000000007 */
[----:B------:R-:W0:Y:S01]  /*08d0*/  FCHK P0, R4, 6.2831854820251464844 ;  /* 0x40c90fdb04007902 */ /* 0x000e220000000000 */
[----:B------:R-:W-:-:S04]  /*08e0*/  FFMA R0, R4, R5, RZ ;  /* 0x0000000504007223 */ /* 0x000fc800000000ff */
[----:B------:R-:W-:-:S04]  /*08f0*/  FFMA R6, R0, -6.2831854820251464844, R4 ;  /* 0xc0c90fdb00067823 */ /* 0x000fc80000000004 */
[----:B------:R-:W-:Y:S01]  /*0900*/  FFMA R0, R5, R6, R0 ;  /* 0x0000000605007223 */ /* 0x000fe20000000000 */
[----:B0-----:R-:W-:Y:S06]  /*0910*/  @!P0 BRA `(.L_x_16) ;  /* 0x0000000000108947 */ /* 0x001fec0003800000 */
[----:B------:R-:W-:Y:S01]  /*0920*/  IMAD.MOV.U32 R37, RZ, RZ, R4 ;  /* 0x000000ffff257224 */ /* 0x000fe200078e0004 */
[----:B------:R-:W-:Y:S01]  /*0930*/  MOV R22, 0x960 ;  /* 0x0000096000167802 */ /* 0x000fe20000000f00 */
[----:B------:R-:W-:-:S07]  /*0940*/  IMAD.MOV.U32 R0, RZ, RZ, 0x40c90fdb ;  /* 0x40c90fdbff007424 */ /* 0x000fce00078e00ff */
[----:B------:R-:W-:Y:S05]  /*0950*/  CALL.REL.NOINC `($__internal_2_$__cuda_sm3x_div_rn_noftz_f32_slowpath) ;  /* 0x0000007c00f07944 */ /* 0x000fea0003c00000 */
.L_x_16:
[----:B------:R-:W-:Y:S05]  /*0960*/  BSYNC.RECONVERGENT B2 ;  /* 0x0000000000027941 */ /* 0x000fea0003800200 */
.L_x_15:
[----:B------:R-:W0:Y:S01]  /*0970*/  F2I.TRUNC.NTZ R0, R0 ;  /* 0x0000000000007305 */ /* 0x000e22000020f100 */
[----:B------:R-:W-:Y:S01]  /*0980*/  BSSY.RECONVERGENT B0, `(.L_x_17) ;  /* 0x0000042000007945 */ /* 0x000fe20003800200 */
[----:B0-----:R-:W-:-:S05]  /*0990*/  I2FP.F32.S32 R5, R0 ;  /* 0x0000000000057245 */ /* 0x001fca0000201400 */
[----:B------:R-:W-:-:S04]  /*09a0*/  FFMA R12, R5, -6.2831854820251464844, R4 ;  /* 0xc0c90fdb050c7823 */ /* 0x000fc80000000004 */
[C---:B------:R-:W-:Y:S01]  /*09b0*/  FMUL R4, R12.reuse, 0.63661974668502807617 ;  /* 0x3f22f9830c047820 */ /* 0x040fe20000400000 */
[----:B------:R-:W-:-:S05]  /*09c0*/  FSETP.GE.AND P0, PT, |R12|, 105615, PT ;  /* 0x47ce47800c00780b */ /* 0x000fca0003f06200 */
[----:B------:R-:W0:Y:S02]  /*09d0*/  F2I.NTZ R4, R4 ;  /* 0x0000000400047305 */ /* 0x000e240000203100 */
[----:B0-----:R-:W-:-:S05]  /*09e0*/  I2FP.F32.S32 R5, R4 ;  /* 0x0000000400057245 */ /* 0x001fca0000201400 */
[----:B------:R-:W-:-:S04]  /*09f0*/  FFMA R6, R5, -1.5707962512969970703, R12 ;  /* 0xbfc90fda05067823 */ /* 0x000fc8000000000c */
[----:B------:R-:W-:-:S04]  /*0a00*/  FFMA R6, R5, -7.5497894158615963534e-08, R6 ;  /* 0xb3a2216805067823 */ /* 0x000fc80000000006 */
[----:B------:R-:W-:Y:S01]  /*0a10*/  FFMA R5, R5, -5.3903029534742383927e-15, R6 ;  /* 0xa7c234c505057823 */ /* 0x000fe20000000006 */
[----:B------:R-:W-:Y:S06]  /*0a20*/  @!P0 BRA `(.L_x_18) ;  /* 0x0000000000dc8947 */ /* 0x000fec0003800000 */
[----:B------:R-:W-:-:S13]  /*0a30*/  FSETP.NEU.AND P0, PT, |R12|, +INF , PT ;  /* 0x7f8000000c00780b */ /* 0x000fda0003f0d200 */
[----:B------:R-:W-:Y:S01]  /*0a40*/  @!P0 FMUL R5, RZ, R12 ;  /* 0x0000000cff058220 */ /* 0x000fe20000400000 */
[----:B------:R-:W-:Y:S01]  /*0a50*/  @!P0 IMAD.MOV.U32 R4, RZ, RZ, RZ ;  /* 0x000000ffff048224 */ /* 0x000fe200078e00ff */
[----:B------:R-:W-:Y:S06]  /*0a60*/  @!P0 BRA `(.L_x_18) ;  /* 0x0000000000cc8947 */ /* 0x000fec0003800000 */
[----:B------:R-:W-:Y:S01]  /*0a70*/  IMAD.SHL.U32 R4, R12, 0x100, RZ ;  /* 0x000001000c047824 */ /* 0x000fe200078e00ff */
[----:B------:R-:W-:Y:S01]  /*0a80*/  MOV R8, RZ ;  /* 0x000000ff00087202 */ /* 0x000fe20000000f00 */
[----:B------:R-:W-:Y:S01]  /*0a90*/  IMAD.MOV.U32 R0, RZ, RZ, R1 ;  /* 0x000000ffff007224 */ /* 0x000fe200078e0001 */
[----:B------:R-:W0:Y:S02]  /*0aa0*/  LDCU.64 UR10, c[0x4][URZ] ;  /* 0x01000000ff0a77ac */ /* 0x000e240008000a00 */
[----:B------:R-:W-:Y:S01]  /*0ab0*/  LOP3.LUT R11, R4, 0x80000000, RZ, 0xfc, !PT ;  /* 0x80000000040b7812 */ /* 0x000fe200078efcff */
[----:B------:R-:W-:Y:S01]  /*0ac0*/  UMOV UR5, URZ ;  /* 0x000000ff00057c82 */ /* 0x000fe20008000000 */
[----:B------:R-:W-:-:S05]  /*0ad0*/  UMOV UR4, URZ ;  /* 0x000000ff00047c82 */ /* 0x000fca0008000000 */
.L_x_19:
[----:B0-----:R-:W-:Y:S02]  /*0ae0*/  IMAD.U32 R6, RZ, RZ, UR10 ;  /* 0x0000000aff067e24 */ /* 0x001fe4000f8e00ff */
[----:B------:R-:W-:-:S05]  /*0af0*/  IMAD.U32 R7, RZ, RZ, UR11 ;  /* 0x0000000bff077e24 */ /* 0x000fca000f8e00ff */
[----:B------:R-:W2:Y:S01]  /*0b00*/  LDG.E.CONSTANT R4, desc[UR8][R6.64] ;  /* 0x0000000806047981 */ /* 0x000ea2000c1e9900 */
[----:B------:R-:W-:Y:S02]  /*0b10*/  UIADD3 UR10, UP1, UPT, UR10, 0x4, URZ ;  /* 0x000000040a0a7890 */ /* 0x000fe4000ff3e0ff */
[----:B------:R-:W-:Y:S02]  /*0b20*/  UIADD3 UR4, UPT, UPT, UR4, 0x1, URZ ;  /* 0x0000000104047890 */ /* 0x000fe4000fffe0ff */
[----:B------:R-:W-:Y:S02]  /*0b30*/  UIADD3.X UR11, UPT, UPT, URZ, UR11, URZ, UP1, !UPT ;  /* 0x0000000bff0b7290 */ /* 0x000fe40008ffe4ff */
[----:B------:R-:W-:Y:S01]  /*0b40*/  UISETP.NE.AND UP1, UPT, UR4, 0x6, UPT ;  /* 0x000000060400788c */ /* 0x000fe2000bf25270 */
[----:B--2---:R-:W-:-:S03]  /*0b50*/  IMAD.WIDE.U32 R4, R4, R11, RZ ;  /* 0x0000000b04047225 */ /* 0x004fc600078e00ff */
[----:B------:R-:W-:-:S04]  /*0b60*/  IADD3 R9, P0, PT, R4, R8, RZ ;  /* 0x0000000804097210 */ /* 0x000fc80007f1e0ff */
[----:B------:R-:W-:Y:S01]  /*0b70*/  IADD3.X R8, PT, PT, R5, UR5, RZ, P0, !PT ;  /* 0x0000000505087c10 */ /* 0x000fe200087fe4ff */
[----:B------:R0:W-:Y:S02]  /*0b80*/  STL [R0], R9 ;  /* 0x0000000900007387 */ /* 0x0001e40000100800 */
[----:B0-----:R-:W-:Y:S01]  /*0b90*/  VIADD R0, R0, 0x4 ;  /* 0x0000000400007836 */ /* 0x001fe20000000000 */
[----:B------:R-:W-:Y:S06]  /*0ba0*/  BRA.U UP1, `(.L_x_19) ;  /* 0xfffffffd01cc7547 */ /* 0x000fec000b83ffff */
[----:B------:R-:W-:Y:S01]  /*0bb0*/  SHF.R.U32.HI R6, RZ, 0x17, R12 ;  /* 0x00000017ff067819 */ /* 0x000fe2000001160c */
[----:B------:R0:W-:Y:S03]  /*0bc0*/  STL [R1+0x18], R8 ;  /* 0x0000180801007387 */ /* 0x0001e60000100800 */
[C---:B------:R-:W-:Y:S02]  /*0bd0*/  LOP3.LUT R0, R6.reuse, 0xe0, RZ, 0xc0, !PT ;  /* 0x000000e006007812 */ /* 0x040fe400078ec0ff */
[----:B------:R-:W-:Y:S02]  /*0be0*/  LOP3.LUT P0, RZ, R6, 0x1f, RZ, 0xc0, !PT ;  /* 0x0000001f06ff7812 */ /* 0x000fe4000780c0ff */
[----:B------:R-:W-:-:S04]  /*0bf0*/  IADD3 R0, PT, PT, R0, -0x80, RZ ;  /* 0xffffff8000007810 */ /* 0x000fc80007ffe0ff */
[----:B------:R-:W-:-:S05]  /*0c00*/  SHF.R.U32.HI R0, RZ, 0x5, R0 ;  /* 0x00000005ff007819 */ /* 0x000fca0000011600 */
[----:B------:R-:W-:-:S05]  /*0c10*/  IMAD R7, R0, -0x4, R1 ;  /* 0xfffffffc00077824 */ /* 0x000fca00078e0201 */
[----:B------:R-:W2:Y:S04]  /*0c20*/  LDL R0, [R7+0x18] ;  /* 0x0000180007007983 */ /* 0x000ea80000100800 */
[----:B------:R-:W2:Y:S04]  /*0c30*/  LDL R5, [R7+0x14] ;  /* 0x0000140007057983 */ /* 0x000ea80000100800 */
[----:B------:R-:W3:Y:S01]  /*0c40*/  @P0 LDL R4, [R7+0x10] ;  /* 0x0000100007040983 */ /* 0x000ee20000100800 */
[----:B------:R-:W-:Y:S01]  /*0c50*/  LOP3.LUT R6, R6, 0x1f, RZ, 0xc0, !PT ;  /* 0x0000001f06067812 */ /* 0x000fe200078ec0ff */
[----:B------:R-:W-:Y:S01]  /*0c60*/  UMOV UR4, 0x54442d19 ;  /* 0x54442d1900047882 */ /* 0x000fe20000000000 */
[----:B------:R-:W-:-:S02]  /*0c70*/  UMOV UR5, 0x3bf921fb ;  /* 0x3bf921fb00057882 */ /* 0x000fc40000000000 */
[-C--:B--2---:R-:W-:Y:S02]  /*0c80*/  @P0 SHF.L.W.U32.HI R0, R5, R6.reuse, R0 ;  /* 0x0000000605000219 */ /* 0x084fe40000010e00 */
[----:B---3--:R-:W-:Y:S02]  /*0c90*/  @P0 SHF.L.W.U32.HI R5, R4, R6, R5 ;  /* 0x0000000604050219 */ /* 0x008fe40000010e05 */
[----:B------:R-:W-:Y:S02]  /*0ca0*/  ISETP.GE.AND P0, PT, R12, RZ, PT ;  /* 0x000000ff0c00720c */ /* 0x000fe40003f06270 */
[C---:B------:R-:W-:Y:S01]  /*0cb0*/  SHF.L.W.U32.HI R4, R5.reuse, 0x2, R0 ;  /* 0x0000000205047819 */ /* 0x040fe20000010e00 */
[----:B------:R-:W-:-:S03]  /*0cc0*/  IMAD.SHL.U32 R5, R5, 0x4, RZ ;  /* 0x0000000405057824 */ /* 0x000fc600078e00ff */
[----:B------:R-:W-:-:S04]  /*0cd0*/  SHF.R.S32.HI R6, RZ, 0x1f, R4 ;  /* 0x0000001fff067819 */ /* 0x000fc80000011404 */
[C---:B------:R-:W-:Y:S02]  /*0ce0*/  LOP3.LUT R10, R6.reuse, R5, RZ, 0x3c, !PT ;  /* 0x00000005060a7212 */ /* 0x040fe400078e3cff */
[----:B------:R-:W-:Y:S02]  /*0cf0*/  LOP3.LUT R11, R6, R4, RZ, 0x3c, !PT ;  /* 0x00000004060b7212 */ /* 0x000fe400078e3cff */
[----:B------:R-:W-:Y:S02]  /*0d00*/  SHF.R.U32.HI R5, RZ, 0x1e, R0 ;  /* 0x0000001eff057819 */ /* 0x000fe40000011600 */
[C---:B------:R-:W-:Y:S02]  /*0d10*/  LOP3.LUT R0, R4.reuse, R12, RZ, 0x3c, !PT ;  /* 0x0000000c04007212 */ /* 0x040fe400078e3cff */
[----:B------:R-:W1:Y:S01]  /*0d20*/  I2F.F64.S64 R10, R10 ;  /* 0x0000000a000a7312 */ /* 0x000e620000301c00 */
[----:B------:R-:W-:Y:S02]  /*0d30*/  LEA.HI R4, R4, R5, RZ, 0x1 ;  /* 0x0000000504047211 */ /* 0x000fe400078f08ff */
[----:B------:R-:W-:-:S03]  /*0d40*/  ISETP.GE.AND P1, PT, R0, RZ, PT ;  /* 0x000000ff0000720c */ /* 0x000fc60003f26270 */
[----:B------:R-:W-:-:S04]  /*0d50*/  IMAD.MOV R0, RZ, RZ, -R4 ;  /* 0x000000ffff007224 */ /* 0x000fc800078e0a04 */
[----:B------:R-:W-:Y:S01]  /*0d60*/  @!P0 IMAD.MOV.U32 R4, RZ, RZ, R0 ;  /* 0x000000ffff048224 */ /* 0x000fe200078e0000 */
[----:B-1----:R-:W-:-:S10]  /*0d70*/  DMUL R6, R10, UR4 ;  /* 0x000000040a067c28 */ /* 0x002fd40008000000 */
[----:B------:R-:W1:Y:S02]  /*0d80*/  F2F.F32.F64 R6, R6 ;  /* 0x0000000600067310 */ /* 0x000e640000301000 */
[----:B01----:R-:W-:-:S07]  /*0d90*/  FSEL R5, -R6, R6, !P1 ;  /* 0x0000000606057208 */ /* 0x003fce0004800100 */
.L_x_18:
[----:B------:R-:W-:Y:S05]  /*0da0*/  BSYNC.RECONVERGENT B0 ;  /* 0x0000000000007941 */ /* 0x000fea0003800200 */
.L_x_17:
[----:B------:R-:W-:Y:S02]  /*0db0*/  IMAD.MOV.U32 R0, RZ, RZ, 0x37cbac00 ;  /* 0x37cbac00ff007424 */ /* 0x000fe400078e00ff */
[----:B------:R-:W-:Y:S01]  /*0dc0*/  FMUL R7, R5, R5 ;  /* 0x0000000505077220 */ /* 0x000fe20000400000 */
[----:B------:R-:W-:Y:S01]  /*0dd0*/  LOP3.LUT R6, R4, 0x1, RZ, 0xc0, !PT ;  /* 0x0000000104067812 */ /* 0x000fe200078ec0ff */
[----:B------:R-:W-:Y:S01]  /*0de0*/  IMAD.MOV.U32 R9, RZ, RZ, 0x3effffff ;  /* 0x3effffffff097424 */ /* 0x000fe200078e00ff */
[----:B------:R-:W-:Y:S01]  /*0df0*/  MOV R8, 0x3d2aaabb ;  /* 0x3d2aaabb00087802 */ /* 0x000fe20000000f00 */
[----:B------:R-:W-:Y:S01]  /*0e00*/  FFMA R0, R7, R0, -0.0013887860113754868507 ;  /* 0xbab607ed07007423 */ /* 0x000fe20000000000 */
[----:B------:R-:W-:Y:S01]  /*0e10*/  ISETP.NE.U32.AND P0, PT, R6, 0x1, PT ;  /* 0x000000010600780c */ /* 0x000fe20003f05070 */
[----:B------:R-:W0:Y:S01]  /*0e20*/  MUFU.RCP R15, R24 ;  /* 0x00000018000f7308 */ /* 0x000e220000001000 */
[----:B------:R-:W-:Y:S01]  /*0e30*/  LOP3.LUT P1, RZ, R4, 0x2, RZ, 0xc0, !PT ;  /* 0x0000000204ff7812 */ /* 0x000fe2000782c0ff */
[----:B------:R-:W-:Y:S01]  /*0e40*/  BSSY.RECONVERGENT B2, `(.L_x_20) ;  /* 0x000001a000027945 */ /* 0x000fe20003800200 */
[----:B------:R-:W-:-:S02]  /*0e50*/  FSEL R6, R0, -0.00019574658654164522886, !P0 ;  /* 0xb94d415300067808 */ /* 0x000fc40004000000 */
[----:B------:R-:W-:Y:S02]  /*0e60*/  FSEL R8, R8, 0.0083327032625675201416, !P0 ;  /* 0x3c0885e408087808 */ /* 0x000fe40004000000 */
[----:B------:R-:W-:Y:S02]  /*0e70*/  FSEL R0, R5, 1, P0 ;  /* 0x3f80000005007808 */ /* 0x000fe40000000000 */
[----:B------:R-:W-:Y:S01]  /*0e80*/  FSEL R9, -R9, -0.16666662693023681641, !P0 ;  /* 0xbe2aaaa809097808 */ /* 0x000fe20004000100 */
[C---:B------:R-:W-:Y:S01]  /*0e90*/  FFMA R6, R7.reuse, R6, R8 ;  /* 0x0000000607067223 */ /* 0x040fe20000000008 */
[----:B------:R-:W-:Y:S01]  /*0ea0*/  I2FP.F32.S32 R37, R3 ;  /* 0x0000000300257245 */ /* 0x000fe20000201400 */
[C---:B------:R-:W-:Y:S02]  /*0eb0*/  FFMA R5, R7.reuse, R0, RZ ;  /* 0x0000000007057223 */ /* 0x040fe400000000ff */
[----:B------:R-:W-:Y:S01]  /*0ec0*/  FFMA R6, R7, R6, R9 ;  /* 0x0000000607067223 */ /* 0x000fe20000000009 */
[----:B------:R-:W-:Y:S03]  /*0ed0*/  FCHK P0, R37, R24 ;  /* 0x0000001825007302 */ /* 0x000fe60000000000 */
[----:B------:R-:W-:Y:S01]  /*0ee0*/  FFMA R0, R5, R6, R0 ;  /* 0x0000000605007223 */ /* 0x000fe20000000000 */
[----:B0-----:R-:W-:-:S03]  /*0ef0*/  FFMA R6, -R24, R15, 1 ;  /* 0x3f80000018067423 */ /* 0x001fc6000000010f */
[----:B------:R-:W-:Y:S01]  /*0f00*/  @P1 FADD R0, RZ, -R0 ;  /* 0x80000000ff001221 */ /* 0x000fe20000000000 */
[----:B------:R-:W-:-:S03]  /*0f10*/  FFMA R15, R15, R6, R15 ;  /* 0x000000060f0f7223 */ /* 0x000fc6000000000f */
[----:B------:R-:W-:Y:S01]  /*0f20*/  FMUL R0, R0, 43758.546875 ;  /* 0x472aee8c00007820 */ /* 0x000fe20000400000 */
[----:B------:R-:W-:-:S03]  /*0f30*/  FFMA R6, R15, R37, RZ ;  /* 0x000000250f067223 */ /* 0x000fc600000000ff */
[----:B------:R-:W0:Y:S01]  /*0f40*/  F2I.TRUNC.NTZ R4, |R0| ;  /* 0x4000000000047305 */ /* 0x000e22000020f100 */
[----:B------:R-:W-:-:S04]  /*0f50*/  FFMA R5, -R24, R6, R37 ;  /* 0x0000000618057223 */ /* 0x000fc80000000125 */
[----:B------:R-:W-:Y:S01]  /*0f60*/  FFMA R15, R15, R5, R6 ;  /* 0x000000050f0f7223 */ /* 0x000fe20000000006 */
[----:B0-----:R-:W-:-:S05]  /*0f70*/  I2FP.F32.S32 R13, R4 ;  /* 0x00000004000d7245 */ /* 0x001fca0000201400 */
[----:B------:R-:W-:Y:S01]  /*0f80*/  FADD R13, |R0|, -R13 ;  /* 0x8000000d000d7221 */ /* 0x000fe20000000200 */
[----:B------:R-:W-:Y:S06]  /*0f90*/  @!P0 BRA `(.L_x_21) ;  /* 0x0000000000108947 */ /* 0x000fec0003800000 */
[----:B------:R-:W-:Y:S01]  /*0fa0*/  IMAD.MOV.U32 R0, RZ, RZ, R24 ;  /* 0x000000ffff007224 */ /* 0x000fe200078e0018 */
[----:B------:R-:W-:-:S07]  /*0fb0*/  MOV R22, 0xfd0 ;  /* 0x00000fd000167802 */ /* 0x000fce0000000f00 */
[----:B------:R-:W-:Y:S05]  /*0fc0*/  CALL.REL.NOINC `($__internal_2_$__cuda_sm3x_div_rn_noftz_f32_slowpath) ;  /* 0x0000007800547944 */ /* 0x000fea0003c00000 */
[----:B------:R-:W-:-:S07]  /*0fd0*/  IMAD.MOV.U32 R15, RZ, RZ, R0 ;  /* 0x000000ffff0f7224 */ /* 0x000fce00078e0000 */
.L_x_21:
[----:B------:R-:W-:Y:S05]  /*0fe0*/  BSYNC.RECONVERGENT B2 ;  /* 0x0000000000027941 */ /* 0x000fea0003800200 */
.L_x_20:
        /* <DEDUP_REMOVED lines=18> */
.L_x_23:
[----:B------:R-:W-:Y:S05]  /*1110*/  BSYNC.RECONVERGENT B2 ;  /* 0x0000000000027941 */ /* 0x000fea0003800200 */
.L_x_22:
        /* <DEDUP_REMOVED lines=13> */
[----:B------:R-:W-:Y:S05]  /*11f0*/  @!P0 BRA `(.L_x_26) ;  /* 0x0000000000c08947 */ /* 0x000fea0003800000 */
[----:B------:R-:W0:Y:S01]  /*1200*/  LDC.64 R22, c[0x4][RZ] ;  /* 0x01000000ff167b82 */ /* 0x000e220000000a00 */
[----:B------:R-:W-:Y:S01]  /*1210*/  IMAD.SHL.U32 R0, R7, 0x100, RZ ;  /* 0x0000010007007824 */ /* 0x000fe200078e00ff */
[----:B------:R-:W-:Y:S01]  /*1220*/  MOV R6, RZ ;  /* 0x000000ff00067202 */ /* 0x000fe20000000f00 */
[----:B------:R-:W-:Y:S01]  /*1230*/  IMAD.MOV.U32 R8, RZ, RZ, RZ ;  /* 0x000000ffff087224 */ /* 0x000fe200078e00ff */
[----:B------:R-:W-:Y:S02]  /*1240*/  UMOV UR4, URZ ;  /* 0x000000ff00047c82 */ /* 0x000fe40008000000 */
[----:B------:R-:W-:-:S07]  /*1250*/  LOP3.LUT R19, R0, 0x80000000, RZ, 0xfc, !PT ;  /* 0x8000000000137812 */ /* 0x000fce00078efcff */
.L_x_27:
[----:B0-----:R-:W-:-:S06]  /*1260*/  IMAD.WIDE.U32 R4, R6, 0x4, R22 ;  /* 0x0000000406047825 */ /* 0x001fcc00078e0016 */
[----:B------:R-:W2:Y:S01]  /*1270*/  LDG.E.CONSTANT R4, desc[UR8][R4.64] ;  /* 0x0000000804047981 */ /* 0x000ea2000c1e9900 */
[C---:B-1----:R-:W-:Y:S02]  /*1280*/  IMAD R0, R6.reuse, 0x4, R1 ;  /* 0x0000000406007824 */ /* 0x042fe400078e0201 */
[----:B------:R-:W-:-:S05]  /*1290*/  VIADD R6, R6, 0x1 ;  /* 0x0000000106067836 */ /* 0x000fca0000000000 */
[----:B------:R-:W-:Y:S01]  /*12a0*/  ISETP.NE.AND P0, PT, R6, 0x6, PT ;  /* 0x000000060600780c */ /* 0x000fe20003f05270 */
[----:B--2---:R-:W-:-:S03]  /*12b0*/  IMAD.WIDE.U32 R10, R4, R19, RZ ;  /* 0x00000013040a7225 */ /* 0x004fc600078e00ff */
[----:B------:R-:W-:-:S04]  /*12c0*/  IADD3 R9, P1, PT, R10, R8, RZ ;  /* 0x000000080a097210 */ /* 0x000fc80007f3e0ff */
[----:B------:R-:W-:Y:S01]  /*12d0*/  IADD3.X R8, PT, PT, R11, UR4, RZ, P1, !PT ;  /* 0x000000040b087c10 */ /* 0x000fe20008ffe4ff */
[----:B------:R1:W-:Y:S04]  /*12e0*/  STL [R0], R9 ;  /* 0x0000000900007387 */ /* 0x0003e80000100800 */
[----:B------:R-:W-:Y:S05]  /*12f0*/  @P0 BRA `(.L_x_27) ;  /* 0xfffffffc00d80947 */ /* 0x000fea000383ffff */
[----:B------:R-:W-:Y:S01]  /*1300*/  SHF.R.U32.HI R6, RZ, 0x17, R7 ;  /* 0x00000017ff067819 */ /* 0x000fe20000011607 */
[----:B------:R0:W-:Y:S03]  /*1310*/  STL [R1+0x18], R8 ;  /* 0x0000180801007387 */ /* 0x0001e60000100800 */
[C---:B-1----:R-:W-:Y:S02]  /*1320*/  LOP3.LUT R0, R6.reuse, 0xe0, RZ, 0xc0, !PT ;  /* 0x000000e006007812 */ /* 0x042fe400078ec0ff */
[----:B------:R-:W-:-:S03]  /*1330*/  LOP3.LUT P0, RZ, R6, 0x1f, RZ, 0xc0, !PT ;  /* 0x0000001f06ff7812 */ /* 0x000fc6000780c0ff */
[----:B------:R-:W-:-:S05]  /*1340*/  VIADD R0, R0, 0xffffff80 ;  /* 0xffffff8000007836 */ /* 0x000fca0000000000 */
        /* <DEDUP_REMOVED lines=13> */
[----:B------:R-:W-:Y:S02]  /*1420*/  SHF.R.S32.HI R6, RZ, 0x1f, R4 ;  /* 0x0000001fff067819 */ /* 0x000fe40000011404 */
[----:B------:R-:W-:Y:S02]  /*1430*/  LOP3.LUT R7, R4, R7, RZ, 0x3c, !PT ;  /* 0x0000000704077212 */ /* 0x000fe400078e3cff */
[C---:B------:R-:W-:Y:S02]  /*1440*/  LOP3.LUT R10, R6.reuse, R5, RZ, 0x3c, !PT ;  /* 0x00000005060a7212 */ /* 0x040fe400078e3cff */
[----:B------:R-:W-:Y:S02]  /*1450*/  LOP3.LUT R11, R6, R4, RZ, 0x3c, !PT ;  /* 0x00000004060b7212 */ /* 0x000fe400078e3cff */
[----:B------:R-:W-:Y:S02]  /*1460*/  SHF.R.U32.HI R5, RZ, 0x1e, R0 ;  /* 0x0000001eff057819 */ /* 0x000fe40000011600 */
[----:B------:R-:W-:-:S02]  /*1470*/  ISETP.GE.AND P1, PT, R7, RZ, PT ;  /* 0x000000ff0700720c */ /* 0x000fc40003f26270 */
[----:B------:R-:W0:Y:S01]  /*1480*/  I2F.F64.S64 R10, R10 ;  /* 0x0000000a000a7312 */ /* 0x000e220000301c00 */
[----:B------:R-:W-:-:S04]  /*1490*/  LEA.HI R4, R4, R5, RZ, 0x1 ;  /* 0x0000000504047211 */ /* 0x000fc800078f08ff */
[----:B------:R-:W-:-:S05]  /*14a0*/  IADD3 R0, PT, PT, -R4, RZ, RZ ;  /* 0x000000ff04007210 */ /* 0x000fca0007ffe1ff */
[----:B------:R-:W-:Y:S01]  /*14b0*/  @!P0 IMAD.MOV.U32 R4, RZ, RZ, R0 ;  /* 0x000000ffff048224 */ /* 0x000fe200078e0000 */
[----:B0-----:R-:W-:-:S10]  /*14c0*/  DMUL R8, R10, UR4 ;  /* 0x000000040a087c28 */ /* 0x001fd40008000000 */
[----:B------:R-:W0:Y:S02]  /*14d0*/  F2F.F32.F64 R8, R8 ;  /* 0x0000000800087310 */ /* 0x000e240000301000 */
[----:B0-----:R-:W-:Y:S01]  /*14e0*/  FSEL R5, -R8, R8, !P1 ;  /* 0x0000000808057208 */ /* 0x001fe20004800100 */
[----:B------:R-:W-:Y:S06]  /*14f0*/  BRA `(.L_x_25) ;  /* 0x0000000000087947 */ /* 0x000fec0003800000 */
.L_x_26:
[----:B------:R-:W-:Y:S01]  /*1500*/  FMUL R5, RZ, R7 ;  /* 0x00000007ff057220 */ /* 0x000fe20000400000 */
[----:B------:R-:W-:-:S07]  /*1510*/  IMAD.MOV.U32 R4, RZ, RZ, RZ ;  /* 0x000000ffff047224 */ /* 0x000fce00078e00ff */
.L_x_25:
[----:B------:R-:W-:Y:S05]  /*1520*/  BSYNC.RECONVERGENT B0 ;  /* 0x0000000000007941 */ /* 0x000fea0003800200 */
.L_x_24:
[----:B------:R-:W-:Y:S02]  /*1530*/  IMAD.MOV.U32 R0, RZ, RZ, 0x37cbac00 ;  /* 0x37cbac00ff007424 */ /* 0x000fe400078e00ff */
[----:B------:R-:W-:Y:S01]  /*1540*/  FMUL R7, R5, R5 ;  /* 0x0000000505077220 */ /* 0x000fe20000400000 */
[----:B------:R-:W-:Y:S01]  /*1550*/  LOP3.LUT R6, R4, 0x1, RZ, 0xc0, !PT ;  /* 0x0000000104067812 */ /* 0x000fe200078ec0ff */
[----:B------:R-:W-:Y:S01]  /*1560*/  IMAD.MOV.U32 R9, RZ, RZ, 0x3effffff ;  /* 0x3effffffff097424 */ /* 0x000fe200078e00ff */
[----:B------:R-:W-:Y:S01]  /*1570*/  MOV R8, 0x3d2aaabb ;  /* 0x3d2aaabb00087802 */ /* 0x000fe20000000f00 */
[----:B------:R-:W-:Y:S01]  /*1580*/  FFMA R0, R7, R0, -0.0013887860113754868507 ;  /* 0xbab607ed07007423 */ /* 0x000fe20000000000 */
[----:B------:R-:W-:Y:S01]  /*1590*/  ISETP.NE.U32.AND P0, PT, R6, 0x1, PT ;  /* 0x000000010600780c */ /* 0x000fe20003f05070 */
[----:B------:R-:W-:Y:S01]  /*15a0*/  BSSY.RECONVERGENT B2, `(.L_x_28) ;  /* 0x000001d000027945 */ /* 0x000fe20003800200 */
[----:B------:R-:W-:Y:S02]  /*15b0*/  LOP3.LUT P1, RZ, R4, 0x2, RZ, 0xc0, !PT ;  /* 0x0000000204ff7812 */ /* 0x000fe4000782c0ff */
[----:B------:R-:W-:-:S02]  /*15c0*/  FSEL R6, R0, -0.00019574658654164522886, !P0 ;  /* 0xb94d415300067808 */ /* 0x000fc40004000000 */
[----:B------:R-:W-:Y:S02]  /*15d0*/  FSEL R8, R8, 0.0083327032625675201416, !P0 ;  /* 0x3c0885e408087808 */ /* 0x000fe40004000000 */
[----:B------:R-:W-:Y:S02]  /*15e0*/  FSEL R0, R5, 1, P0 ;  /* 0x3f80000005007808 */ /* 0x000fe40000000000 */
[----:B------:R-:W-:Y:S01]  /*15f0*/  FSEL R9, -R9, -0.16666662693023681641, !P0 ;  /* 0xbe2aaaa809097808 */ /* 0x000fe20004000100 */
[C---:B------:R-:W-:Y:S02]  /*1600*/  FFMA R6, R7.reuse, R6, R8 ;  /* 0x0000000607067223 */ /* 0x040fe40000000008 */
[C---:B------:R-:W-:Y:S02]  /*1610*/  FFMA R5, R7.reuse, R0, RZ ;  /* 0x0000000007057223 */ /* 0x040fe400000000ff */
[----:B------:R-:W-:Y:S02]  /*1620*/  FFMA R6, R7, R6, R9 ;  /* 0x0000000607067223 */ /* 0x000fe40000000009 */
[----:B------:R-:W0:Y:S02]  /*1630*/  MUFU.RCP R7, R24 ;  /* 0x0000001800077308 */ /* 0x000e240000001000 */
[----:B------:R-:W-:Y:S01]  /*1640*/  FFMA R0, R5, R6, R0 ;  /* 0x0000000605007223 */ /* 0x000fe20000000000 */
[----:B------:R-:W-:-:S03]  /*1650*/  VIADD R5, R3, 0x1 ;  /* 0x0000000103057836 */ /* 0x000fc60000000000 */
[----:B------:R-:W-:Y:S02]  /*1660*/  @P1 FADD R0, RZ, -R0 ;  /* 0x80000000ff001221 */ /* 0x000fe40000000000 */
[----:B------:R-:W-:Y:S02]  /*1670*/  I2FP.F32.S32 R37, R5 ;  /* 0x0000000500257245 */ /* 0x000fe40000201400 */
[----:B------:R-:W-:Y:S02]  /*1680*/  FMUL R0, R0, 43758.546875 ;  /* 0x472aee8c00007820 */ /* 0x000fe40000400000 */
[----:B------:R-:W-:Y:S01]  /*1690*/  FCHK P0, R37, R24 ;  /* 0x0000001825007302 */ /* 0x000fe20000000000 */
[----:B0-----:R-:W-:-:S07]  /*16a0*/  FFMA R12, -R24, R7, 1 ;  /* 0x3f800000180c7423 */ /* 0x001fce0000000107 */
[----:B------:R-:W0:Y:S01]  /*16b0*/  F2I.TRUNC.NTZ R4, |R0| ;  /* 0x4000000000047305 */ /* 0x000e22000020f100 */
[----:B------:R-:W-:-:S04]  /*16c0*/  FFMA R12, R7, R12, R7 ;  /* 0x0000000c070c7223 */ /* 0x000fc80000000007 */
[----:B------:R-:W-:-:S04]  /*16d0*/  FFMA R5, R12, R37, RZ ;  /* 0x000000250c057223 */ /* 0x000fc800000000ff */
        /* <DEDUP_REMOVED lines=8> */
[----:B------:R-:W-:-:S07]  /*1760*/  MOV R12, R0 ;  /* 0x00000000000c7202 */ /* 0x000fce0000000f00 */
.L_x_29:
[----:B------:R-:W-:Y:S05]  /*1770*/  BSYNC.RECONVERGENT B2 ;  /* 0x0000000000027941 */ /* 0x000fea0003800200 */
.L_x_28:
[----:B------:R-:W-:Y:S01]  /*1780*/  FADD R5, R24, R12 ;  /* 0x0000000c18057221 */ /* 0x000fe20000000000 */
[----:B------:R-:W-:Y:S01]  /*1790*/  IMAD.MOV.U32 R0, RZ, RZ, 0x3e22f983 ;  /* 0x3e22f983ff007424 */ /* 0x000fe200078e00ff */
[----:B------:R-:W-:Y:S01]  /*17a0*/  BSSY.RECONVERGENT B2, `(.L_x_30) ;  /* 0x0000010000027945 */ /* 0x000fe20003800200 */
[----:B------:R-:W-:Y:S02]  /*17b0*/  IMAD.MOV.U32 R7, RZ, RZ, 0x40c90fdb ;  /* 0x40c90fdbff077424 */ /* 0x000fe400078e00ff */
        /* <DEDUP_REMOVED lines=10> */
[----:B------:R-:W-:Y:S02]  /*1860*/  HFMA2 R0, -RZ, RZ, 2.392578125, 0.0004794597625732421875 ;  /* 0x40c90fdbff007431 */ /* 0x000fe400000001ff */
[----:B------:R-:W-:Y:S01]  /*1870*/  IMAD.MOV.U32 R37, RZ, RZ, R4 ;  /* 0x000000ffff257224 */ /* 0x000fe200078e0004 */
[----:B------:R-:W-:-:S07]  /*1880*/  MOV R22, 0x18a0 ;  /* 0x000018a000167802 */ /* 0x000fce0000000f00 */
[----:B------:R-:W-:Y:S05]  /*1890*/  CALL.REL.NOINC `($__internal_2_$__cuda_sm3x_div_rn_noftz_f32_slowpath) ;  /* 0x0000007000207944 */ /* 0x000fea0003c00000 */
.L_x_31:
[----:B------:R-:W-:Y:S05]  /*18a0*/  BSYNC.RECONVERGENT B2 ;  /* 0x0000000000027941 */ /* 0x000fea0003800200 */
.L_x_30:
        /* <DEDUP_REMOVED lines=14> */
[----:B------:R-:W-:Y:S01]  /*1990*/  IMAD.SHL.U32 R0, R7, 0x100, RZ ;  /* 0x0000010007007824 */ /* 0x000fe200078e00ff */
[----:B------:R-:W-:Y:S01]  /*19a0*/  UMOV UR4, URZ ;  /* 0x000000ff00047c82 */ /* 0x000fe20008000000 */
[----:B------:R-:W-:Y:S02]  /*19b0*/  IMAD.MOV.U32 R8, RZ, RZ, RZ ;  /* 0x000000ffff087224 */ /* 0x000fe400078e00ff */
[----:B------:R-:W-:Y:S01]  /*19c0*/  IMAD.MOV.U32 R6, RZ, RZ, RZ ;  /* 0x000000ffff067224 */ /* 0x000fe200078e00ff */
[----:B------:R-:W-:-:S07]  /*19d0*/  LOP3.LUT R19, R0, 0x80000000, RZ, 0xfc, !PT ;  /* 0x8000000000137812 */ /* 0x000fce00078efcff */
.L_x_35:
[----:B0-----:R-:W0:Y:S02]  /*19e0*/  LDC.64 R4, c[0x4][RZ] ;  /* 0x01000000ff047b82 */ /* 0x001e240000000a00 */
[----:B0-----:R-:W-:-:S06]  /*19f0*/  IMAD.WIDE.U32 R4, R6, 0x4, R4 ;  /* 0x0000000406047825 */ /* 0x001fcc00078e0004 */
[----:B------:R-:W2:Y:S01]  /*1a00*/  LDG.E.CONSTANT R4, desc[UR8][R4.64] ;  /* 0x0000000804047981 */ /* 0x000ea2000c1e9900 */
[C---:B------:R-:W-:Y:S01]  /*1a10*/  LEA R0, R6.reuse, R1, 0x2 ;  /* 0x0000000106007211 */ /* 0x040fe200078e10ff */
        /* <DEDUP_REMOVED lines=9> */
[C---:B0-----:R-:W-:Y:S02]  /*1ab0*/  LOP3.LUT R0, R6.reuse, 0xe0, RZ, 0xc0, !PT ;  /* 0x000000e006007812 */ /* 0x041fe400078ec0ff */
        /* <DEDUP_REMOVED lines=21> */
[----:B------:R-:W1:Y:S01]  /*1c10*/  I2F.F64.S64 R22, R22 ;  /* 0x0000001600167312 */ /* 0x000e620000301c00 */
[----:B------:R-:W-:-:S04]  /*1c20*/  LEA.HI R4, R4, R5, RZ, 0x1 ;  /* 0x0000000504047211 */ /* 0x000fc800078f08ff */
[----:B------:R-:W-:-:S05]  /*1c30*/  IADD3 R0, PT, PT, -R4, RZ, RZ ;  /* 0x000000ff04007210 */ /* 0x000fca0007ffe1ff */
[----:B------:R-:W-:Y:S01]  /*1c40*/  @!P0 IMAD.MOV.U32 R4, RZ, RZ, R0 ;  /* 0x000000ffff048224 */ /* 0x000fe200078e0000 */
[----:B-1----:R-:W-:-:S10]  /*1c50*/  DMUL R8, R22, UR4 ;  /* 0x0000000416087c28 */ /* 0x002fd40008000000 */
[----:B------:R-:W0:Y:S02]  /*1c60*/  F2F.F32.F64 R8, R8 ;  /* 0x0000000800087310 */ /* 0x000e240000301000 */
[----:B0-----:R-:W-:Y:S01]  /*1c70*/  FSEL R5, -R8, R8, !P1 ;  /* 0x0000000808057208 */ /* 0x001fe20004800100 */
[----:B------:R-:W-:Y:S06]  /*1c80*/  BRA `(.L_x_33) ;  /* 0x0000000000087947 */ /* 0x000fec0003800000 */
.L_x_34:
[----:B------:R-:W-:Y:S01]  /*1c90*/  FMUL R5, RZ, R7 ;  /* 0x00000007ff057220 */ /* 0x000fe20000400000 */
[----:B------:R-:W-:-:S07]  /*1ca0*/  IMAD.MOV.U32 R4, RZ, RZ, RZ ;  /* 0x000000ffff047224 */ /* 0x000fce00078e00ff */
.L_x_33:
[----:B------:R-:W-:Y:S05]  /*1cb0*/  BSYNC.RECONVERGENT B0 ;  /* 0x0000000000007941 */ /* 0x000fea0003800200 */
.L_x_32:
[----:B------:R-:W-:Y:S02]  /*1cc0*/  IMAD.MOV.U32 R0, RZ, RZ, 0x37cbac00 ;  /* 0x37cbac00ff007424 */ /* 0x000fe400078e00ff */
[----:B------:R-:W-:Y:S01]  /*1cd0*/  FMUL R7, R5, R5 ;  /* 0x0000000505077220 */ /* 0x000fe20000400000 */
[----:B------:R-:W-:Y:S01]  /*1ce0*/  LOP3.LUT R6, R4, 0x1, RZ, 0xc0, !PT ;  /* 0x0000000104067812 */ /* 0x000fe200078ec0ff */
[----:B------:R-:W-:Y:S01]  /*1cf0*/  IMAD.MOV.U32 R9, RZ, RZ, 0x3effffff ;  /* 0x3effffffff097424 */ /* 0x000fe200078e00ff */
[----:B------:R-:W-:Y:S01]  /*1d00*/  MOV R8, 0x3d2aaabb ;  /* 0x3d2aaabb00087802 */ /* 0x000fe20000000f00 */
[----:B------:R-:W-:Y:S01]  /*1d10*/  FFMA R0, R7, R0, -0.0013887860113754868507 ;  /* 0xbab607ed07007423 */ /* 0x000fe20000000000 */
[----:B------:R-:W-:Y:S01]  /*1d20*/  ISETP.NE.U32.AND P0, PT, R6, 0x1, PT ;  /* 0x000000010600780c */ /* 0x000fe20003f05070 */
[----:B------:R-:W-:Y:S01]  /*1d30*/  VIADD R3, R3, 0x2 ;  /* 0x0000000203037836 */ /* 0x000fe20000000000 */
        /* <DEDUP_REMOVED lines=11> */
[----:B------:R-:W-:-:S04]  /*1df0*/  FFMA R0, R5, R6, R0 ;  /* 0x0000000605007223 */ /* 0x000fc80000000000 */
[----:B------:R-:W-:Y:S01]  /*1e00*/  @P1 FADD R0, RZ, -R0 ;  /* 0x80000000ff001221 */ /* 0x000fe20000000000 */
[----:B------:R-:W0:Y:S03]  /*1e10*/  MUFU.RCP R7, R24 ;  /* 0x0000001800077308 */ /* 0x000e260000001000 */
[----:B------:R-:W-:-:S05]  /*1e20*/  FMUL R4, R0, 43758.546875 ;  /* 0x472aee8c00047820 */ /* 0x000fca0000400000 */
[----:B------:R-:W1:Y:S01]  /*1e30*/  F2I.TRUNC.NTZ R5, |R4| ;  /* 0x4000000400057305 */ /* 0x000e62000020f100 */
[----:B0-----:R-:W-:-:S04]  /*1e40*/  FFMA R0, -R24, R7, 1 ;  /* 0x3f80000018007423 */ /* 0x001fc80000000107 */
[----:B------:R-:W-:Y:S01]  /*1e50*/  FFMA R0, R7, R0, R7 ;  /* 0x0000000007007223 */ /* 0x000fe20000000007 */
[----:B-1----:R-:W-:-:S03]  /*1e60*/  I2FP.F32.S32 R5, R5 ;  /* 0x0000000500057245 */ /* 0x002fc60000201400 */
[----:B------:R-:W-:Y:S02]  /*1e70*/  FFMA R3, R0, R37, RZ ;  /* 0x0000002500037223 */ /* 0x000fe400000000ff */
[----:B------:R-:W-:Y:S02]  /*1e80*/  FADD R10, |R4|, -R5 ;  /* 0x80000005040a7221 */ /* 0x000fe40000000200 */
[----:B------:R-:W-:-:S04]  /*1e90*/  FFMA R6, -R24, R3, R37 ;  /* 0x0000000318067223 */ /* 0x000fc80000000125 */
[----:B------:R-:W-:Y:S01]  /*1ea0*/  FFMA R0, R0, R6, R3 ;  /* 0x0000000600007223 */ /* 0x000fe20000000003 */
[----:B------:R-:W-:Y:S06]  /*1eb0*/  @!P0 BRA `(.L_x_37) ;  /* 0x00000000000c8947 */ /* 0x000fec0003800000 */
[----:B------:R-:W-:Y:S01]  /*1ec0*/  IMAD.MOV.U32 R0, RZ, RZ, R24 ;  /* 0x000000ffff007224 */ /* 0x000fe200078e0018 */
[----:B------:R-:W-:-:S07]  /*1ed0*/  MOV R22, 0x1ef0 ;  /* 0x00001ef000167802 */ /* 0x000fce0000000f00 */
[----:B------:R-:W-:Y:S05]  /*1ee0*/  CALL.REL.NOINC `($__internal_2_$__cuda_sm3x_div_rn_noftz_f32_slowpath) ;  /* 0x00000068008c7944 */ /* 0x000fea0003c00000 */
.L_x_37:
[----:B------:R-:W-:Y:S05]  /*1ef0*/  BSYNC.RECONVERGENT B2 ;  /* 0x0000000000027941 */ /* 0x000fea0003800200 */
.L_x_36:
[----:B------:R-:W-:Y:S01]  /*1f00*/  FADD R3, R24, R0 ;  /* 0x0000000018037221 */ /* 0x000fe20000000000 */
[----:B------:R-:W-:Y:S02]  /*1f10*/  HFMA2 R0, -RZ, RZ, 1.533203125, -45152 ;  /* 0x3e22f983ff007431 */ /* 0x000fe400000001ff */
        /* <DEDUP_REMOVED lines=16> */
.L_x_39:
[----:B------:R-:W-:Y:S05]  /*2020*/  BSYNC.RECONVERGENT B2 ;  /* 0x0000000000027941 */ /* 0x000fea0003800200 */
.L_x_38:
        /* <DEDUP_REMOVED lines=14> */
[----:B------:R-:W-:Y:S01]  /*2110*/  SHF.L.U32 R0, R5, 0x8, RZ ;  /* 0x0000000805007819 */ /* 0x000fe200000006ff */
[----:B------:R-:W-:Y:S01]  /*2120*/  IMAD.MOV.U32 R6, RZ, RZ, RZ ;  /* 0x000000ffff067224 */ /* 0x000fe200078e00ff */
[----:B------:R-:W-:Y:S01]  /*2130*/  UMOV UR4, URZ ;  /* 0x000000ff00047c82 */ /* 0x000fe20008000000 */
[----:B------:R-:W-:Y:S01]  /*2140*/  IMAD.MOV.U32 R4, RZ, RZ, RZ ;  /* 0x000000ffff047224 */ /* 0x000fe200078e00ff */
[----:B------:R-:W-:-:S07]  /*2150*/  LOP3.LUT R19, R0, 0x80000000, RZ, 0xfc, !PT ;  /* 0x8000000000137812 */ /* 0x000fce00078efcff */
.L_x_43:
[----:B0-----:R-:W0:Y:S02]  /*2160*/  LDC.64 R2, c[0x4][RZ] ;  /* 0x01000000ff027b82 */ /* 0x001e240000000a00 */
[----:B0-----:R-:W-:-:S06]  /*2170*/  IMAD.WIDE.U32 R2, R4, 0x4, R2 ;  /* 0x0000000404027825 */ /* 0x001fcc00078e0002 */
[----:B------:R-:W2:Y:S01]  /*2180*/  LDG.E.CONSTANT R2, desc[UR8][R2.64] ;  /* 0x0000000802027981 */ /* 0x000ea2000c1e9900 */
[C---:B------:R-:W-:Y:S01]  /*2190*/  IMAD R0, R4.reuse, 0x4, R1 ;  /* 0x0000000404007824 */ /* 0x040fe200078e0201 */
[----:B------:R-:W-:-:S04]  /*21a0*/  IADD3 R4, PT, PT, R4, 0x1, RZ ;  /* 0x0000000104047810 */ /* 0x000fc80007ffe0ff */
        /* <DEDUP_REMOVED lines=31> */
[----:B------:R-:W-:-:S05]  /*23a0*/  LEA.HI R2, R2, R3, RZ, 0x1 ;  /* 0x0000000302027211 */ /* 0x000fca00078f08ff */
[----:B------:R-:W-:-:S05]  /*23b0*/  IMAD.MOV R0, RZ, RZ, -R2 ;  /* 0x000000ffff007224 */ /* 0x000fca00078e0a02 */
[----:B------:R-:W-:Y:S01]  /*23c0*/  @!P0 MOV R2, R0 ;  /* 0x0000000000028202 */ /* 0x000fe20000000f00 */
[----:B-1----:R-:W-:-:S10]  /*23d0*/  DMUL R6, R8, UR4 ;  /* 0x0000000408067c28 */ /* 0x002fd40008000000 */
[----:B------:R-:W0:Y:S02]  /*23e0*/  F2F.F32.F64 R6, R6 ;  /* 0x0000000600067310 */ /* 0x000e240000301000 */
[----:B0-----:R-:W-:Y:S01]  /*23f0*/  FSEL R3, -R6, R6, !P1 ;  /* 0x0000000606037208 */ /* 0x001fe20004800100 */
[----:B------:R-:W-:Y:S06]  /*2400*/  BRA `(.L_x_41) ;  /* 0x0000000000087947 */ /* 0x000fec0003800000 */
.L_x_42:
[----:B------:R-:W-:Y:S01]  /*2410*/  FMUL R3, RZ, R5 ;  /* 0x00000005ff037220 */ /* 0x000fe20000400000 */
[----:B------:R-:W-:-:S07]  /*2420*/  IMAD.MOV.U32 R2, RZ, RZ, RZ ;  /* 0x000000ffff027224 */ /* 0x000fce00078e00ff */
.L_x_41:
[----:B------:R-:W-:Y:S05]  /*2430*/  BSYNC.RECONVERGENT B0 ;  /* 0x0000000000007941 */ /* 0x000fea0003800200 */
.L_x_40:
        /* <DEDUP_REMOVED lines=35> */
.L_x_45:
[----:B------:R-:W-:Y:S05]  /*2670*/  BSYNC.RECONVERGENT B2 ;  /* 0x0000000000027941 */ /* 0x000fea0003800200 */
.L_x_44:
[----:B------:R-:W-:Y:S01]  /*2680*/  FADD R3, R24, R9 ;  /* 0x0000000918037221 */ /* 0x000fe20000000000 */
[----:B------:R-:W-:Y:S02]  /*2690*/  HFMA2 R5, -RZ, RZ, 2.392578125, 0.0004794597625732421875 ;  /* 0x40c90fdbff057431 */ /* 0x000fe400000001ff */
[----:B------:R-:W-:Y:S01]  /*26a0*/  IMAD.MOV.U32 R0, RZ, RZ, 0x3e22f983 ;  /* 0x3e22f983ff007424 */ /* 0x000fe200078e00ff */
[----:B------:R-:W-:Y:S01]  /*26b0*/  BSSY.RECONVERGENT B2, `(.L_x_46) ;  /* 0x000000e000027945 */ /* 0x000fe20003800200 */
[----:B------:R-:W-:-:S04]  /*26c0*/  FADD R2, R14, R3 ;  /* 0x000000030e027221 */ /* 0x000fc80000000000 */
[----:B------:R-:W-:Y:S01]  /*26d0*/  FFMA R3, R2, 12.989800453186035156, R41 ;  /* 0x414fd63902037823 */ /* 0x000fe20000000029 */
[----:B------:R-:W-:-:S03]  /*26e0*/  FFMA R5, R0, -R5, 1 ;  /* 0x3f80000000057423 */ /* 0x000fc60000000805 */
[----:B------:R-:W0:Y:S01]  /*26f0*/  FCHK P0, R3, 6.2831854820251464844 ;  /* 0x40c90fdb03007902 */ /* 0x000e220000000000 */
[----:B------:R-:W-:-:S04]  /*2700*/  FFMA R0, R5, R0, 0.15915493667125701904 ;  /* 0x3e22f98305007423 */ /* 0x000fc80000000000 */
        /* <DEDUP_REMOVED lines=8> */
.L_x_47:
[----:B------:R-:W-:Y:S05]  /*2790*/  BSYNC.RECONVERGENT B2 ;  /* 0x0000000000027941 */ /* 0x000fea0003800200 */
.L_x_46:
        /* <DEDUP_REMOVED lines=15> */
[----:B------:R-:W-:Y:S01]  /*2890*/  MOV R6, RZ ;  /* 0x000000ff00067202 */ /* 0x000fe20000000f00 */
[----:B------:R-:W-:Y:S01]  /*28a0*/  IMAD.MOV.U32 R3, RZ, RZ, RZ ;  /* 0x000000ffff037224 */ /* 0x000fe200078e00ff */
[----:B------:R-:W-:Y:S02]  /*28b0*/  UMOV UR4, URZ ;  /* 0x000000ff00047c82 */ /* 0x000fe40008000000 */
[----:B------:R-:W-:-:S07]  /*28c0*/  LOP3.LUT R21, R0, 0x80000000, RZ, 0xfc, !PT ;  /* 0x8000000000157812 */ /* 0x000fce00078efcff */
.L_x_51:
[----:B0-----:R-:W0:Y:S02]  /*28d0*/  LDC.64 R22, c[0x4][RZ] ;  /* 0x01000000ff167b82 */ /* 0x001e240000000a00 */
[----:B0-----:R-:W-:-:S05]  /*28e0*/  IMAD.WIDE.U32 R22, R3, 0x4, R22 ;  /* 0x0000000403167825 */ /* 0x001fca00078e0016 */
[----:B------:R-:W2:Y:S01]  /*28f0*/  LDG.E.CONSTANT R4, desc[UR8][R22.64] ;  /* 0x0000000816047981 */ /* 0x000ea2000c1e9900 */
[C---:B------:R-:W-:Y:S02]  /*2900*/  IMAD R0, R3.reuse, 0x4, R1 ;  /* 0x0000000403007824 */ /* 0x040fe400078e0201 */
        /* <DEDUP_REMOVED lines=32> */
[----:B------:R-:W-:-:S05]  /*2b10*/  LEA.HI R3, R4, R3, RZ, 0x1 ;  /* 0x0000000304037211 */ /* 0x000fca00078f08ff */
[----:B------:R-:W-:-:S04]  /*2b20*/  IMAD.MOV R0, RZ, RZ, -R3 ;  /* 0x000000ffff007224 */ /* 0x000fc800078e0a03 */
[----:B------:R-:W-:Y:S01]  /*2b30*/  @!P0 IMAD.MOV.U32 R3, RZ, RZ, R0 ;  /* 0x000000ffff038224 */ /* 0x000fe200078e0000 */
[----:B0-----:R-:W-:-:S10]  /*2b40*/  DMUL R30, R22, UR4 ;  /* 0x00000004161e7c28 */ /* 0x001fd40008000000 */
[----:B------:R-:W0:Y:S02]  /*2b50*/  F2F.F32.F64 R30, R30 ;  /* 0x0000001e001e7310 */ /* 0x000e240000301000 */
[----:B0-----:R-:W-:Y:S01]  /*2b60*/  FSEL R4, -R30, R30, !P1 ;  /* 0x0000001e1e047208 */ /* 0x001fe20004800100 */
[----:B-1----:R-:W-:Y:S06]  /*2b70*/  BRA `(.L_x_49) ;  /* 0x0000000000087947 */ /* 0x002fec0003800000 */
.L_x_50:
[----:B------:R-:W-:Y:S01]  /*2b80*/  FMUL R4, RZ, R7 ;  /* 0x00000007ff047220 */ /* 0x000fe20000400000 */
[----:B------:R-:W-:-:S07]  /*2b90*/  MOV R3, RZ ;  /* 0x000000ff00037202 */ /* 0x000fce0000000f00 */
.L_x_49:
[----:B------:R-:W-:Y:S05]  /*2ba0*/  BSYNC.RECONVERGENT B0 ;  /* 0x0000000000007941 */ /* 0x000fea0003800200 */
.L_x_48:
[----:B------:R-:W-:Y:S02]  /*2bb0*/  IMAD.MOV.U32 R0, RZ, RZ, 0x37cbac00 ;  /* 0x37cbac00ff007424 */ /* 0x000fe400078e00ff */
[----:B------:R-:W-:Y:S01]  /*2bc0*/  FMUL R5, R4, R4 ;  /* 0x0000000404057220 */ /* 0x000fe20000400000 */
[C---:B------:R-:W-:Y:S01]  /*2bd0*/  LOP3.LUT R6, R3.reuse, 0x1, RZ, 0xc0, !PT ;  /* 0x0000000103067812 */ /* 0x040fe200078ec0ff */
[----:B------:R-:W-:Y:S01]  /*2be0*/  IMAD.MOV.U32 R22, RZ, RZ, 0x3d2aaabb ;  /* 0x3d2aaabbff167424 */ /* 0x000fe200078e00ff */
[----:B------:R-:W-:Y:S01]  /*2bf0*/  LOP3.LUT P1, RZ, R3, 0x2, RZ, 0xc0, !PT ;  /* 0x0000000203ff7812 */ /* 0x000fe2000782c0ff */
[----:B------:R-:W-:Y:S01]  /*2c00*/  FFMA R0, R5, R0, -0.0013887860113754868507 ;  /* 0xbab607ed05007423 */ /* 0x000fe20000000000 */
[----:B------:R-:W-:Y:S01]  /*2c10*/  ISETP.NE.U32.AND P0, PT, R6, 0x1, PT ;  /* 0x000000010600780c */ /* 0x000fe20003f05070 */
[----:B------:R-:W-:Y:S01]  /*2c20*/  IMAD.MOV.U32 R7, RZ, RZ, 0x3effffff ;  /* 0x3effffffff077424 */ /* 0x000fe200078e00ff */
[----:B------:R-:W-:Y:S02]  /*2c30*/  BSSY.RECONVERGENT B2, `(.L_x_52) ;  /* 0x000001c000027945 */ /* 0x000fe40003800200 */
[----:B------:R-:W-:-:S02]  /*2c40*/  FSEL R6, R0, -0.00019574658654164522886, !P0 ;  /* 0xb94d415300067808 */ /* 0x000fc40004000000 */
[----:B------:R-:W-:Y:S02]  /*2c50*/  FSEL R22, R22, 0.0083327032625675201416, !P0 ;  /* 0x3c0885e416167808 */ /* 0x000fe40004000000 */
[----:B------:R-:W-:Y:S02]  /*2c60*/  FSEL R0, R4, 1, P0 ;  /* 0x3f80000004007808 */ /* 0x000fe40000000000 */
[----:B------:R-:W-:Y:S01]  /*2c70*/  FSEL R7, -R7, -0.16666662693023681641, !P0 ;  /* 0xbe2aaaa807077808 */ /* 0x000fe20004000100 */
[C---:B------:R-:W-:Y:S02]  /*2c80*/  FFMA R6, R5.reuse, R6, R22 ;  /* 0x0000000605067223 */ /* 0x040fe40000000016 */
[C---:B------:R-:W-:Y:S02]  /*2c90*/  FFMA R3, R5.reuse, R0, RZ ;  /* 0x0000000005037223 */ /* 0x040fe400000000ff */
[----:B------:R-:W-:-:S04]  /*2ca0*/  FFMA R6, R5, R6, R7 ;  /* 0x0000000605067223 */ /* 0x000fc80000000007 */
[----:B------:R-:W-:Y:S01]  /*2cb0*/  FFMA R0, R3, R6, R0 ;  /* 0x0000000603007223 */ /* 0x000fe20000000000 */
[----:B------:R-:W-:Y:S02]  /*2cc0*/  HFMA2 R6, -RZ, RZ, 1.533203125, -45152 ;  /* 0x3e22f983ff067431 */ /* 0x000fe400000001ff */
[----:B------:R-:W-:Y:S02]  /*2cd0*/  IMAD.MOV.U32 R3, RZ, RZ, 0x40c90fdb ;  /* 0x40c90fdbff037424 */ /* 0x000fe400078e00ff */
[----:B------:R-:W-:-:S04]  /*2ce0*/  @P1 FADD R0, RZ, -R0 ;  /* 0x80000000ff001221 */ /* 0x000fc80000000000 */
[----:B------:R-:W-:Y:S01]  /*2cf0*/  FMUL R4, R0, 43758.546875 ;  /* 0x472aee8c00047820 */ /* 0x000fe20000400000 */
[----:B------:R-:W-:Y:S01]  /*2d00*/  FFMA R7, R6, -R3, 1 ;  /* 0x3f80000006077423 */ /* 0x000fe20000000803 */
[----:B------:R-:W-:Y:S02]  /*2d10*/  FFMA R3, R2, 12.989800453186035156, R39 ;  /* 0x414fd63902037823 */ /* 0x000fe40000000027 */
[----:B------:R-:W0:Y:S01]  /*2d20*/  F2I.TRUNC.NTZ R5, |R4| ;  /* 0x4000000400057305 */ /* 0x000e22000020f100 */
[----:B------:R-:W-:-:S04]  /*2d30*/  FFMA R0, R7, R6, 0.15915493667125701904 ;  /* 0x3e22f98307007423 */ /* 0x000fc80000000006 */
[----:B------:R-:W-:-:S03]  /*2d40*/  FFMA R6, R0, R3, RZ ;  /* 0x0000000300067223 */ /* 0x000fc600000000ff */
[----:B------:R-:W1:Y:S01]  /*2d50*/  FCHK P0, R3, 6.2831854820251464844 ;  /* 0x40c90fdb03007902 */ /* 0x000e620000000000 */
[----:B------:R-:W-:-:S04]  /*2d60*/  FFMA R7, R6, -6.2831854820251464844, R3 ;  /* 0xc0c90fdb06077823 */ /* 0x000fc80000000003 */
[----:B------:R-:W-:Y:S01]  /*2d70*/  FFMA R0, R0, R7, R6 ;  /* 0x0000000700007223 */ /* 0x000fe20000000006 */
[----:B0-----:R-:W-:-:S05]  /*2d80*/  I2FP.F32.S32 R5, R5 ;  /* 0x0000000500057245 */ /* 0x001fca0000201400 */
[----:B------:R-:W-:Y:S01]  /*2d90*/  FADD R7, |R4|, -R5 ;  /* 0x8000000504077221 */ /* 0x000fe20000000200 */
[----:B-1----:R-:W-:Y:S06]  /*2da0*/  @!P0 BRA `(.L_x_53) ;  /* 0x0000000000108947 */ /* 0x002fec0003800000 */
[----:B------:R-:W-:Y:S01]  /*2db0*/  IMAD.MOV.U32 R37, RZ, RZ, R3 ;  /* 0x000000ffff257224 */ /* 0x000fe200078e0003 */
[----:B------:R-:W-:Y:S01]  /*2dc0*/  MOV R22, 0x2df0 ;  /* 0x00002df000167802 */ /* 0x000fe20000000f00 */
[----:B------:R-:W-:-:S07]  /*2dd0*/  IMAD.MOV.U32 R0, RZ, RZ, 0x40c90fdb ;  /* 0x40c90fdbff007424 */ /* 0x000fce00078e00ff */
[----:B------:R-:W-:Y:S05]  /*2de0*/  CALL.REL.NOINC `($__internal_2_$__cuda_sm3x_div_rn_noftz_f32_slowpath) ;  /* 0x0000005800cc7944 */ /* 0x000fea0003c00000 */
.L_x_53:
[----:B------:R-:W-:Y:S05]  /*2df0*/  BSYNC.RECONVERGENT B2 ;  /* 0x0000000000027941 */ /* 0x000fea0003800200 */
.L_x_52:
        /* <DEDUP_REMOVED lines=19> */
.L_x_57:
[----:B0-----:R-:W0:Y:S02]  /*2f30*/  LDC.64 R22, c[0x4][RZ] ;  /* 0x01000000ff167b82 */ /* 0x001e240000000a00 */
[----:B0-----:R-:W-:-:S05]  /*2f40*/  IMAD.WIDE.U32 R22, R3, 0x4, R22 ;  /* 0x0000000403167825 */ /* 0x001fca00078e0016 */
        /* <DEDUP_REMOVED lines=35> */
[----:B------:R-:W-:-:S05]  /*3180*/  IMAD.MOV R0, RZ, RZ, -R3 ;  /* 0x000000ffff007224 */ /* 0x000fca00078e0a03 */
[----:B------:R-:W-:Y:S01]  /*3190*/  @!P0 MOV R3, R0 ;  /* 0x0000000000038202 */ /* 0x000fe20000000f00 */
[----:B0-----:R-:W-:-:S10]  /*31a0*/  DMUL R30, R22, UR4 ;  /* 0x00000004161e7c28 */ /* 0x001fd40008000000 */
[----:B------:R-:W0:Y:S02]  /*31b0*/  F2F.F32.F64 R30, R30 ;  /* 0x0000001e001e7310 */ /* 0x000e240000301000 */
[----:B0-----:R-:W-:Y:S01]  /*31c0*/  FSEL R4, -R30, R30, !P1 ;  /* 0x0000001e1e047208 */ /* 0x001fe20004800100 */
[----:B-1----:R-:W-:Y:S06]  /*31d0*/  BRA `(.L_x_55) ;  /* 0x0000000000087947 */ /* 0x002fec0003800000 */
.L_x_56:
[----:B------:R-:W-:Y:S01]  /*31e0*/  FMUL R4, RZ, R19 ;  /* 0x00000013ff047220 */ /* 0x000fe20000400000 */
[----:B------:R-:W-:-:S07]  /*31f0*/  IMAD.MOV.U32 R3, RZ, RZ, RZ ;  /* 0x000000ffff037224 */ /* 0x000fce00078e00ff */
.L_x_55:
[----:B------:R-:W-:Y:S05]  /*3200*/  BSYNC.RECONVERGENT B0 ;  /* 0x0000000000007941 */ /* 0x000fea0003800200 */
.L_x_54:
        /* <DEDUP_REMOVED lines=17> */
[----:B------:R-:W-:Y:S02]  /*3320*/  IMAD.MOV.U32 R6, RZ, RZ, 0x3e22f983 ;  /* 0x3e22f983ff067424 */ /* 0x000fe400078e00ff */
[----:B------:R-:W-:Y:S02]  /*3330*/  IMAD.MOV.U32 R3, RZ, RZ, 0x40c90fdb ;  /* 0x40c90fdbff037424 */ /* 0x000fe400078e00ff */
[----:B------:R-:W-:Y:S02]  /*3340*/  @P1 FADD R0, RZ, -R0 ;  /* 0x80000000ff001221 */ /* 0x000fe40000000000 */
[----:B------:R-:W-:Y:S02]  /*3350*/  FFMA R19, R6, -R3, 1 ;  /* 0x3f80000006137423 */ /* 0x000fe40000000803 */
[----:B------:R-:W-:Y:S01]  /*3360*/  FMUL R4, R0, 43758.546875 ;  /* 0x472aee8c00047820 */ /* 0x000fe20000400000 */
[----:B------:R-:W-:Y:S01]  /*3370*/  FFMA R3, R2, 12.989800453186035156, R27 ;  /* 0x414fd63902037823 */ /* 0x000fe2000000001b */
[----:B------:R-:W-:-:S02]  /*3380*/  FFMA R0, R19, R6, 0.15915493667125701904 ;  /* 0x3e22f98313007423 */ /* 0x000fc40000000006 */
[----:B------:R-:W0:Y:S02]  /*3390*/  F2I.TRUNC.NTZ R5, |R4| ;  /* 0x4000000400057305 */ /* 0x000e24000020f100 */
[----:B------:R-:W-:-:S04]  /*33a0*/  FFMA R6, R0, R3, RZ ;  /* 0x0000000300067223 */ /* 0x000fc800000000ff */
[----:B------:R-:W-:Y:S02]  /*33b0*/  FFMA R19, R6, -6.2831854820251464844, R3 ;  /* 0xc0c90fdb06137823 */ /* 0x000fe40000000003 */
[----:B------:R-:W1:Y:S02]  /*33c0*/  FCHK P0, R3, 6.2831854820251464844 ;  /* 0x40c90fdb03007902 */ /* 0x000e640000000000 */
[----:B------:R-:W-:Y:S01]  /*33d0*/  FFMA R0, R0, R19, R6 ;  /* 0x0000001300007223 */ /* 0x000fe20000000006 */
[----:B0-----:R-:W-:-:S05]  /*33e0*/  I2FP.F32.S32 R5, R5 ;  /* 0x0000000500057245 */ /* 0x001fca0000201400 */
[----:B------:R-:W-:Y:S01]  /*33f0*/  FADD R6, |R4|, -R5 ;  /* 0x8000000504067221 */ /* 0x000fe20000000200 */
[----:B-1----:R-:W-:Y:S06]  /*3400*/  @!P0 BRA `(.L_x_59) ;  /* 0x0000000000108947 */ /* 0x002fec0003800000 */
[----:B------:R-:W-:Y:S02]  /*3410*/  HFMA2 R0, -RZ, RZ, 2.392578125, 0.0004794597625732421875 ;  /* 0x40c90fdbff007431 */ /* 0x000fe400000001ff */
[----:B------:R-:W-:Y:S01]  /*3420*/  IMAD.MOV.U32 R37, RZ, RZ, R3 ;  /* 0x000000ffff257224 */ /* 0x000fe200078e0003 */
[----:B------:R-:W-:-:S07]  /*3430*/  MOV R22, 0x3450 ;  /* 0x0000345000167802 */ /* 0x000fce0000000f00 */
[----:B------:R-:W-:Y:S05]  /*3440*/  CALL.REL.NOINC `($__internal_2_$__cuda_sm3x_div_rn_noftz_f32_slowpath) ;  /* 0x0000005400347944 */ /* 0x000fea0003c00000 */
.L_x_59:
[----:B------:R-:W-:Y:S05]  /*3450*/  BSYNC.RECONVERGENT B2 ;  /* 0x0000000000027941 */ /* 0x000fea0003800200 */
.L_x_58:
        /* <DEDUP_REMOVED lines=19> */
.L_x_63:
[----:B0-----:R-:W0:Y:S02]  /*3590*/  LDC.64 R4, c[0x4][RZ] ;  /* 0x01000000ff047b82 */ /* 0x001e240000000a00 */
[----:B0-----:R-:W-:-:S05]  /*35a0*/  IMAD.WIDE.U32 R22, R3, 0x4, R4 ;  /* 0x0000000403167825 */ /* 0x001fca00078e0004 */
        /* <DEDUP_REMOVED lines=25> */
[C-C-:B------:R-:W-:Y:S01]  /*3740*/  SHF.L.W.U32.HI R19, R3.reuse, 0x2, R0.reuse ;  /* 0x0000000203137819 */ /* 0x140fe20000010e00 */
[----:B------:R-:W-:Y:S01]  /*3750*/  IMAD.SHL.U32 R3, R3, 0x4, RZ ;  /* 0x0000000403037824 */ /* 0x000fe200078e00ff */
[----:B------:R-:W-:Y:S02]  /*3760*/  SHF.R.U32.HI R0, RZ, 0x1e, R0 ;  /* 0x0000001eff007819 */ /* 0x000fe40000011600 */
[----:B------:R-:W-:-:S02]  /*3770*/  SHF.R.S32.HI R22, RZ, 0x1f, R19 ;  /* 0x0000001fff167819 */ /* 0x000fc40000011413 */
[C---:B------:R-:W-:Y:S02]  /*3780*/  LOP3.LUT R32, R19.reuse, R32, RZ, 0x3c, !PT ;  /* 0x0000002013207212 */ /* 0x040fe400078e3cff */
[C---:B------:R-:W-:Y:S02]  /*3790*/  LOP3.LUT R4, R22.reuse, R3, RZ, 0x3c, !PT ;  /* 0x0000000316047212 */ /* 0x040fe400078e3cff */
[----:B------:R-:W-:Y:S02]  /*37a0*/  LOP3.LUT R5, R22, R19, RZ, 0x3c, !PT ;  /* 0x0000001316057212 */ /* 0x000fe400078e3cff */
[----:B------:R-:W-:Y:S02]  /*37b0*/  LEA.HI R3, R19, R0, RZ, 0x1 ;  /* 0x0000000013037211 */ /* 0x000fe400078f08ff */
[----:B------:R-:W-:Y:S02]  /*37c0*/  ISETP.GE.AND P1, PT, R32, RZ, PT ;  /* 0x000000ff2000720c */ /* 0x000fe40003f26270 */
[----:B------:R-:W0:Y:S01]  /*37d0*/  I2F.F64.S64 R4, R4 ;  /* 0x0000000400047312 */ /* 0x000e220000301c00 */
[----:B------:R-:W-:-:S05]  /*37e0*/  IADD3 R0, PT, PT, -R3, RZ, RZ ;  /* 0x000000ff03007210 */ /* 0x000fca0007ffe1ff */
[----:B------:R-:W-:Y:S01]  /*37f0*/  @!P0 IMAD.MOV.U32 R3, RZ, RZ, R0 ;  /* 0x000000ffff038224 */ /* 0x000fe200078e0000 */
[----:B0-----:R-:W-:-:S10]  /*3800*/  DMUL R22, R4, UR4 ;  /* 0x0000000404167c28 */ /* 0x001fd40008000000 */
[----:B------:R-:W0:Y:S02]  /*3810*/  F2F.F32.F64 R22, R22 ;  /* 0x0000001600167310 */ /* 0x000e240000301000 */
[----:B0-----:R-:W-:Y:S01]  /*3820*/  FSEL R4, -R22, R22, !P1 ;  /* 0x0000001616047208 */ /* 0x001fe20004800100 */
[----:B-1----:R-:W-:Y:S06]  /*3830*/  BRA `(.L_x_61) ;  /* 0x0000000000087947 */ /* 0x002fec0003800000 */
.L_x_62:
[----:B------:R-:W-:Y:S01]  /*3840*/  FMUL R4, RZ, R32 ;  /* 0x00000020ff047220 */ /* 0x000fe20000400000 */
[----:B------:R-:W-:-:S07]  /*3850*/  IMAD.MOV.U32 R3, RZ, RZ, RZ ;  /* 0x000000ffff037224 */ /* 0x000fce00078e00ff */
.L_x_61:
[----:B------:R-:W-:Y:S05]  /*3860*/  BSYNC.RECONVERGENT B0 ;  /* 0x0000000000007941 */ /* 0x000fea0003800200 */
.L_x_60:
[----:B------:R-:W-:Y:S02]  /*3870*/  IMAD.MOV.U32 R0, RZ, RZ, 0x37cbac00 ;  /* 0x37cbac00ff007424 */ /* 0x000fe400078e00ff */
[----:B------:R-:W-:Y:S01]  /*3880*/  FMUL R5, R4, R4 ;  /* 0x0000000404057220 */ /* 0x000fe20000400000 */
[----:B------:R-:W-:Y:S01]  /*3890*/  LOP3.LUT R19, R3, 0x1, RZ, 0xc0, !PT ;  /* 0x0000000103137812 */ /* 0x000fe200078ec0ff */
[----:B------:R-:W-:Y:S01]  /*38a0*/  FFMA R2, R2, 12.989800453186035156, R25 ;  /* 0x414fd63902027823 */ /* 0x000fe20000000019 */
[----:B------:R-:W-:Y:S01]  /*38b0*/  MOV R30, 0x3d2aaabb ;  /* 0x3d2aaabb001e7802 */ /* 0x000fe20000000f00 */
[----:B------:R-:W-:Y:S01]  /*38c0*/  FFMA R0, R5, R0, -0.0013887860113754868507 ;  /* 0xbab607ed05007423 */ /* 0x000fe20000000000 */
[----:B------:R-:W-:Y:S01]  /*38d0*/  ISETP.NE.U32.AND P0, PT, R19, 0x1, PT ;  /* 0x000000011300780c */ /* 0x000fe20003f05070 */
[----:B------:R-:W-:Y:S01]  /*38e0*/  IMAD.MOV.U32 R19, RZ, RZ, 0x3effffff ;  /* 0x3effffffff137424 */ /* 0x000fe200078e00ff */
[----:B------:R-:W-:Y:S01]  /*38f0*/  LOP3.LUT P1, RZ, R3, 0x2, RZ, 0xc0, !PT ;  /* 0x0000000203ff7812 */ /* 0x000fe2000782c0ff */
[----:B------:R-:W-:Y:S01]  /*3900*/  BSSY.RECONVERGENT B2, `(.L_x_64) ;  /* 0x000001c000027945 */ /* 0x000fe20003800200 */
[----:B------:R-:W-:-:S02]  /*3910*/  FSEL R22, R0, -0.00019574658654164522886, !P0 ;  /* 0xb94d415300167808 */ /* 0x000fc40004000000 */
[----:B------:R-:W-:Y:S02]  /*3920*/  FSEL R30, R30, 0.0083327032625675201416, !P0 ;  /* 0x3c0885e41e1e7808 */ /* 0x000fe40004000000 */
[----:B------:R-:W-:Y:S02]  /*3930*/  FSEL R0, R4, 1, P0 ;  /* 0x3f80000004007808 */ /* 0x000fe40000000000 */
[----:B------:R-:W-:Y:S01]  /*3940*/  FSEL R19, -R19, -0.16666662693023681641, !P0 ;  /* 0xbe2aaaa813137808 */ /* 0x000fe20004000100 */
[C---:B------:R-:W-:Y:S01]  /*3950*/  FFMA R22, R5.reuse, R22, R30 ;  /* 0x0000001605167223 */ /* 0x040fe2000000001e */
[----:B------:R-:W-:Y:S01]  /*3960*/  FCHK P0, R2, 6.2831854820251464844 ;  /* 0x40c90fdb02007902 */ /* 0x000fe20000000000 */
[C---:B------:R-:W-:Y:S02]  /*3970*/  FFMA R3, R5.reuse, R0, RZ ;  /* 0x0000000005037223 */ /* 0x040fe400000000ff */
[----:B------:R-:W-:Y:S01]  /*3980*/  FFMA R19, R5, R22, R19 ;  /* 0x0000001605137223 */ /* 0x000fe20000000013 */
[----:B------:R-:W-:-:S03]  /*3990*/  IMAD.MOV.U32 R22, RZ, RZ, 0x40c90fdb ;  /* 0x40c90fdbff167424 */ /* 0x000fc600078e00ff */
[----:B------:R-:W-:Y:S01]  /*39a0*/  FFMA R0, R3, R19, R0 ;  /* 0x0000001303007223 */ /* 0x000fe20000000000 */
[----:B------:R-:W-:-:S03]  /*39b0*/  IMAD.MOV.U32 R3, RZ, RZ, 0x3e22f983 ;  /* 0x3e22f983ff037424 */ /* 0x000fc600078e00ff */
[----:B------:R-:W-:Y:S01]  /*39c0*/  @P1 FADD R0, RZ, -R0 ;  /* 0x80000000ff001221 */ /* 0x000fe20000000000 */
[----:B------:R-:W-:-:S03]  /*39d0*/  FFMA R22, R3, -R22, 1 ;  /* 0x3f80000003167423 */ /* 0x000fc60000000816 */
[----:B------:R-:W-:Y:S01]  /*39e0*/  FMUL R0, R0, 43758.546875 ;  /* 0x472aee8c00007820 */ /* 0x000fe20000400000 */
[----:B------:R-:W-:-:S03]  /*39f0*/  FFMA R3, R22, R3, 0.15915493667125701904 ;  /* 0x3e22f98316037423 */ /* 0x000fc60000000003 */
[----:B------:R-:W0:Y:S01]  /*3a00*/  F2I.TRUNC.NTZ R4, |R0| ;  /* 0x4000000000047305 */ /* 0x000e22000020f100 */
[----:B------:R-:W-:-:S04]  /*3a10*/  FFMA R19, R3, R2, RZ ;  /* 0x0000000203137223 */ /* 0x000fc800000000ff */
[----:B------:R-:W-:-:S04]  /*3a20*/  FFMA R22, R19, -6.2831854820251464844, R2 ;  /* 0xc0c90fdb13167823 */ /* 0x000fc80000000002 */
[----:B------:R-:W-:Y:S01]  /*3a30*/  FFMA R3, R3, R22, R19 ;  /* 0x0000001603037223 */ /* 0x000fe20000000013 */
[----:B0-----:R-:W-:-:S05]  /*3a40*/  I2FP.F32.S32 R5, R4 ;  /* 0x0000000400057245 */ /* 0x001fca0000201400 */
[----:B------:R-:W-:Y:S01]  /*3a50*/  FADD R5, |R0|, -R5 ;  /* 0x8000000500057221 */ /* 0x000fe20000000200 */
[----:B------:R-:W-:Y:S06]  /*3a60*/  @!P0 BRA `(.L_x_65) ;  /* 0x0000000000148947 */ /* 0x000fec0003800000 */
[----:B------:R-:W-:Y:S01]  /*3a70*/  MOV R37, R2 ;  /* 0x0000000200257202 */ /* 0x000fe20000000f00 */
[----:B------:R-:W-:Y:S01]  /*3a80*/  IMAD.MOV.U32 R0, RZ, RZ, 0x40c90fdb ;  /* 0x40c90fdbff007424 */ /* 0x000fe200078e00ff */
[----:B------:R-:W-:-:S07]  /*3a90*/  MOV R22, 0x3ab0 ;  /* 0x00003ab000167802 */ /* 0x000fce0000000f00 */
[----:B------:R-:W-:Y:S05]  /*3aa0*/  CALL.REL.NOINC `($__internal_2_$__cuda_sm3x_div_rn_noftz_f32_slowpath) ;  /* 0x0000004c009c7944 */ /* 0x000fea0003c00000 */
[----:B------:R-:W-:-:S07]  /*3ab0*/  IMAD.MOV.U32 R3, RZ, RZ, R0 ;  /* 0x000000ffff037224 */ /* 0x000fce00078e0000 */
.L_x_65:
[----:B------:R-:W-:Y:S05]  /*3ac0*/  BSYNC.RECONVERGENT B2 ;  /* 0x0000000000027941 */ /* 0x000fea0003800200 */
.L_x_64:
        /* <DEDUP_REMOVED lines=14> */
[----:B------:R-:W-:Y:S02]  /*3bb0*/  IMAD.SHL.U32 R0, R21, 0x100, RZ ;  /* 0x0000010015007824 */ /* 0x000fe400078e00ff */
[----:B------:R-:W-:Y:S02]  /*3bc0*/  HFMA2 R22, -RZ, RZ, 0, 0 ;  /* 0x00000000ff167431 */ /* 0x000fe400000001ff */
[----:B------:R-:W-:Y:S01]  /*3bd0*/  IMAD.MOV.U32 R4, RZ, RZ, RZ ;  /* 0x000000ffff047224 */ /* 0x000fe200078e00ff */
[----:B------:R-:W-:Y:S01]  /*3be0*/  UMOV UR4, URZ ;  /* 0x000000ff00047c82 */ /* 0x000fe20008000000 */
[----:B------:R-:W-:-:S07]  /*3bf0*/  LOP3.LUT R23, R0, 0x80000000, RZ, 0xfc, !PT ;  /* 0x8000000000177812 */ /* 0x000fce00078efcff */
.L_x_69:
        /* <DEDUP_REMOVED lines=37> */
[----:B------:R-:W-:-:S04]  /*3e50*/  IMAD.MOV R4, RZ, RZ, -R0 ;  /* 0x000000ffff047224 */ /* 0x000fc800078e0a00 */
[----:B------:R-:W-:Y:S01]  /*3e60*/  @!P0 IMAD.MOV.U32 R0, RZ, RZ, R4 ;  /* 0x000000ffff008224 */ /* 0x000fe200078e0004 */
[----:B-1----:R-:W-:-:S10]  /*3e70*/  DMUL R22, R2, UR4 ;  /* 0x0000000402167c28 */ /* 0x002fd40008000000 */
[----:B------:R-:W0:Y:S02]  /*3e80*/  F2F.F32.F64 R22, R22 ;  /* 0x0000001600167310 */ /* 0x000e240000301000 */
[----:B0-----:R-:W-:Y:S01]  /*3e90*/  FSEL R2, -R22, R22, !P1 ;  /* 0x0000001616027208 */ /* 0x001fe20004800100 */
[----:B------:R-:W-:Y:S06]  /*3ea0*/  BRA `(.L_x_67) ;  /* 0x0000000000087947 */ /* 0x000fec0003800000 */
.L_x_68:
[----:B------:R-:W-:Y:S01]  /*3eb0*/  FMUL R2, RZ, R21 ;  /* 0x00000015ff027220 */ /* 0x000fe20000400000 */
[----:B------:R-:W-:-:S07]  /*3ec0*/  MOV R0, RZ ;  /* 0x000000ff00007202 */ /* 0x000fce0000000f00 */
.L_x_67:
[----:B------:R-:W-:Y:S05]  /*3ed0*/  BSYNC.RECONVERGENT B0 ;  /* 0x0000000000007941 */ /* 0x000fea0003800200 */
.L_x_66:
        /* <DEDUP_REMOVED lines=15> */
[----:B------:R-:W-:Y:S01]  /*3fd0*/  FFMA R4, R3, R4, R21 ;  /* 0x0000000403047223 */ /* 0x000fe20000000015 */
[----:B------:R-:W-:Y:S01]  /*3fe0*/  IADD3 R3, PT, PT, R26, 0x1, RZ ;  /* 0x000000011a037810 */ /* 0x000fe20007ffe0ff */
[----:B------:R-:W0:Y:S02]  /*3ff0*/  MUFU.RCP R21, R24 ;  /* 0x0000001800157308 */ /* 0x000e240000001000 */
[----:B------:R-:W-:Y:S01]  /*4000*/  FFMA R0, R19, R4, R0 ;  /* 0x0000000413007223 */ /* 0x000fe20000000000 */
[----:B------:R-:W-:-:S03]  /*4010*/  I2FP.F32.S32 R37, R3 ;  /* 0x0000000300257245 */ /* 0x000fc60000201400 */
[----:B------:R-:W-:Y:S02]  /*4020*/  @P1 FADD R0, RZ, -R0 ;  /* 0x80000000ff001221 */ /* 0x000fe40000000000 */
[----:B------:R-:W-:Y:S02]  /*4030*/  FCHK P0, R37, R24 ;  /* 0x0000001825007302 */ /* 0x000fe40000000000 */
[----:B------:R-:W-:-:S06]  /*4040*/  FMUL R0, R0, 43758.546875 ;  /* 0x472aee8c00007820 */ /* 0x000fcc0000400000 */
[----:B------:R-:W1:Y:S01]  /*4050*/  F2I.TRUNC.NTZ R2, |R0| ;  /* 0x4000000000027305 */ /* 0x000e62000020f100 */
[----:B0-----:R-:W-:-:S04]  /*4060*/  FFMA R4, -R24, R21, 1 ;  /* 0x3f80000018047423 */ /* 0x001fc80000000115 */
[----:B------:R-:W-:-:S04]  /*4070*/  FFMA R4, R21, R4, R21 ;  /* 0x0000000415047223 */ /* 0x000fc80000000015 */
[----:B------:R-:W-:-:S04]  /*4080*/  FFMA R19, R4, R37, RZ ;  /* 0x0000002504137223 */ /* 0x000fc800000000ff */
[----:B------:R-:W-:Y:S01]  /*4090*/  FFMA R21, -R24, R19, R37 ;  /* 0x0000001318157223 */ /* 0x000fe20000000125 */
[----:B-1----:R-:W-:-:S03]  /*40a0*/  I2FP.F32.S32 R3, R2 ;  /* 0x0000000200037245 */ /* 0x002fc60000201400 */
[----:B------:R-:W-:Y:S02]  /*40b0*/  FFMA R4, R4, R21, R19 ;  /* 0x0000001504047223 */ /* 0x000fe40000000013 */
[----:B------:R-:W-:Y:S01]  /*40c0*/  FADD R3, |R0|, -R3 ;  /* 0x8000000300037221 */ /* 0x000fe20000000200 */
[----:B------:R-:W-:Y:S06]  /*40d0*/  @!P0 BRA `(.L_x_71) ;  /* 0x0000000000108947 */ /* 0x000fec0003800000 */
[----:B------:R-:W-:Y:S01]  /*40e0*/  IMAD.MOV.U32 R0, RZ, RZ, R24 ;  /* 0x000000ffff007224 */ /* 0x000fe200078e0018 */
[----:B------:R-:W-:-:S07]  /*40f0*/  MOV R22, 0x4110 ;  /* 0x0000411000167802 */ /* 0x000fce0000000f00 */
[----:B------:R-:W-:Y:S05]  /*4100*/  CALL.REL.NOINC `($__internal_2_$__cuda_sm3x_div_rn_noftz_f32_slowpath) ;  /* 0x0000004800047944 */ /* 0x000fea0003c00000 */
[----:B------:R-:W-:-:S07]  /*4110*/  IMAD.MOV.U32 R4, RZ, RZ, R0 ;  /* 0x000000ffff047224 */ /* 0x000fce00078e0000 */
.L_x_71:
[----:B------:R-:W-:Y:S05]  /*4120*/  BSYNC.RECONVERGENT B2 ;  /* 0x0000000000027941 */ /* 0x000fea0003800200 */
.L_x_70:
        /* <DEDUP_REMOVED lines=17> */
.L_x_73:
[----:B------:R-:W-:Y:S05]  /*4240*/  BSYNC.RECONVERGENT B2 ;  /* 0x0000000000027941 */ /* 0x000fea0003800200 */
.L_x_72:
        /* <DEDUP_REMOVED lines=19> */
.L_x_77:
[----:B0-----:R-:W0:Y:S02]  /*4380*/  LDC.64 R22, c[0x4][RZ] ;  /* 0x01000000ff167b82 */ /* 0x001e240000000a00 */
[----:B0-----:R-:W-:-:S06]  /*4390*/  IMAD.WIDE.U32 R22, R2, 0x4, R22 ;  /* 0x0000000402167825 */ /* 0x001fcc00078e0016 */
        /* <DEDUP_REMOVED lines=41> */
.L_x_76:
[----:B------:R-:W-:Y:S01]  /*4630*/  FMUL R19, RZ, R35 ;  /* 0x00000023ff137220 */ /* 0x000fe20000400000 */
[----:B------:R-:W-:-:S07]  /*4640*/  MOV R2, RZ ;  /* 0x000000ff00027202 */ /* 0x000fce0000000f00 */
.L_x_75:
[----:B------:R-:W-:Y:S05]  /*4650*/  BSYNC.RECONVERGENT B0 ;  /* 0x0000000000007941 */ /* 0x000fea0003800200 */
.L_x_74:
        /* <DEDUP_REMOVED lines=36> */
.L_x_79:
[----:B------:R-:W-:Y:S05]  /*48a0*/  BSYNC.RECONVERGENT B2 ;  /* 0x0000000000027941 */ /* 0x000fea0003800200 */
.L_x_78:
        /* <DEDUP_REMOVED lines=19> */
.L_x_83:
        /* <DEDUP_REMOVED lines=11> */
[----:B0-----:R-:W-:Y:S01]  /*4a90*/  SHF.R.U32.HI R21, RZ, 0x17, R34 ;  /* 0x00000017ff157819 */ /* 0x001fe20000011622 */
[----:B------:R0:W-:Y:S03]  /*4aa0*/  STL [R1+0x18], R31 ;  /* 0x0000181f01007387 */ /* 0x0001e60000100800 */
[C---:B------:R-:W-:Y:S02]  /*4ab0*/  LOP3.LUT R0, R21.reuse, 0xe0, RZ, 0xc0, !PT ;  /* 0x000000e015007812 */ /* 0x040fe400078ec0ff */
        /* <DEDUP_REMOVED lines=22> */
[----:B------:R-:W1:Y:S01]  /*4c20*/  I2F.F64.S64 R22, R22 ;  /* 0x0000001600167312 */ /* 0x000e620000301c00 */
[----:B------:R-:W-:-:S05]  /*4c30*/  IMAD.MOV R0, RZ, RZ, -R19 ;  /* 0x000000ffff007224 */ /* 0x000fca00078e0a13 */
[----:B------:R-:W-:Y:S01]  /*4c40*/  @!P0 MOV R19, R0 ;  /* 0x0000000000138202 */ /* 0x000fe20000000f00 */
[----:B-1----:R-:W-:-:S10]  /*4c50*/  DMUL R32, R22, UR4 ;  /* 0x0000000416207c28 */ /* 0x002fd40008000000 */
[----:B------:R-:W1:Y:S02]  /*4c60*/  F2F.F32.F64 R32, R32 ;  /* 0x0000002000207310 */ /* 0x000e640000301000 */
[----:B-1----:R-:W-:Y:S01]  /*4c70*/  FSEL R21, -R32, R32, !P1 ;  /* 0x0000002020157208 */ /* 0x002fe20004800100 */
[----:B0-----:R-:W-:Y:S06]  /*4c80*/  BRA `(.L_x_81) ;  /* 0x0000000000087947 */ /* 0x001fec0003800000 */
.L_x_82:
[----:B------:R-:W-:Y:S01]  /*4c90*/  FMUL R21, RZ, R34 ;  /* 0x00000022ff157220 */ /* 0x000fe20000400000 */
[----:B------:R-:W-:-:S07]  /*4ca0*/  IMAD.MOV.U32 R19, RZ, RZ, RZ ;  /* 0x000000ffff137224 */ /* 0x000fce00078e00ff */
.L_x_81:
[----:B------:R-:W-:Y:S05]  /*4cb0*/  BSYNC.RECONVERGENT B0 ;  /* 0x0000000000007941 */ /* 0x000fea0003800200 */
.L_x_80:
        /* <DEDUP_REMOVED lines=13> */
[C---:B------:R-:W-:Y:S01]  /*4d90*/  FFMA R22, R23.reuse, R22, R32 ;  /* 0x0000001617167223 */ /* 0x040fe20000000020 */
[----:B------:R-:W-:Y:S01]  /*4da0*/  FFMA R31, R30, 12.989800453186035156, R27 ;  /* 0x414fd6391e1f7823 */ /* 0x000fe2000000001b */
[C---:B------:R-:W-:Y:S02]  /*4db0*/  FFMA R19, R23.reuse, R0, RZ ;  /* 0x0000000017137223 */ /* 0x040fe400000000ff */
[----:B------:R-:W-:Y:S01]  /*4dc0*/  FFMA R21, R23, R22, R21 ;  /* 0x0000001617157223 */ /* 0x000fe20000000015 */
[----:B------:R-:W-:Y:S01]  /*4dd0*/  IMAD.MOV.U32 R22, RZ, RZ, 0x3e22f983 ;  /* 0x3e22f983ff167424 */ /* 0x000fe200078e00ff */
[----:B------:R-:W-:Y:S01]  /*4de0*/  FCHK P0, R31, 6.2831854820251464844 ;  /* 0x40c90fdb1f007902 */ /* 0x000fe20000000000 */
[----:B------:R-:W-:-:S02]  /*4df0*/  IMAD.MOV.U32 R23, RZ, RZ, 0x40c90fdb ;  /* 0x40c90fdbff177424 */ /* 0x000fc400078e00ff */
[----:B------:R-:W-:Y:S02]  /*4e00*/  FFMA R0, R19, R21, R0 ;  /* 0x0000001513007223 */ /* 0x000fe40000000000 */
[----:B------:R-:W-:Y:S02]  /*4e10*/  FFMA R23, R22, -R23, 1 ;  /* 0x3f80000016177423 */ /* 0x000fe40000000817 */
[----:B------:R-:W-:-:S04]  /*4e20*/  @P1 FADD R0, RZ, -R0 ;  /* 0x80000000ff001221 */ /* 0x000fc80000000000 */
        /* <DEDUP_REMOVED lines=9> */
[----:B------:R-:W-:Y:S02]  /*4ec0*/  HFMA2 R0, -RZ, RZ, 2.392578125, 0.0004794597625732421875 ;  /* 0x40c90fdbff007431 */ /* 0x000fe400000001ff */
[----:B------:R-:W-:Y:S01]  /*4ed0*/  IMAD.MOV.U32 R37, RZ, RZ, R31 ;  /* 0x000000ffff257224 */ /* 0x000fe200078e001f */
[----:B------:R-:W-:-:S07]  /*4ee0*/  MOV R22, 0x4f00 ;  /* 0x00004f0000167802 */ /* 0x000fce0000000f00 */
[----:B------:R-:W-:Y:S05]  /*4ef0*/  CALL.REL.NOINC `($__internal_2_$__cuda_sm3x_div_rn_noftz_f32_slowpath) ;  /* 0x0000003800887944 */ /* 0x000fea0003c00000 */
.L_x_85:
[----:B------:R-:W-:Y:S05]  /*4f00*/  BSYNC.RECONVERGENT B2 ;  /* 0x0000000000027941 */ /* 0x000fea0003800200 */
.L_x_84:
        /* <DEDUP_REMOVED lines=19> */
.L_x_89:
        /* <DEDUP_REMOVED lines=43> */
.L_x_88:
[----:B------:R-:W-:Y:S01]  /*52f0*/  FMUL R22, RZ, R36 ;  /* 0x00000024ff167220 */ /* 0x000fe20000400000 */
[----:B------:R-:W-:-:S07]  /*5300*/  IMAD.MOV.U32 R21, RZ, RZ, RZ ;  /* 0x000000ffff157224 */ /* 0x000fce00078e00ff */
.L_x_87:
[----:B------:R-:W-:Y:S05]  /*5310*/  BSYNC.RECONVERGENT B0 ;  /* 0x0000000000007941 */ /* 0x000fea0003800200 */
.L_x_86:
[----:B------:R-:W-:Y:S02]  /*5320*/  IMAD.MOV.U32 R0, RZ, RZ, 0x37cbac00 ;  /* 0x37cbac00ff007424 */ /* 0x000fe400078e00ff */
[----:B------:R-:W-:Y:S01]  /*5330*/  FMUL R23, R22, R22 ;  /* 0x0000001616177220 */ /* 0x000fe20000400000 */
[----:B------:R-:W-:Y:S01]  /*5340*/  LOP3.LUT R31, R21, 0x1, RZ, 0xc0, !PT ;  /* 0x00000001151f7812 */ /* 0x000fe200078ec0ff */
[----:B------:R-:W-:Y:S01]  /*5350*/  BSSY.RECONVERGENT B2, `(.L_x_90) ;  /* 0x0000021000027945 */ /* 0x000fe20003800200 */
[----:B------:R-:W-:Y:S01]  /*5360*/  MOV R34, 0x3d2aaabb ;  /* 0x3d2aaabb00227802 */ /* 0x000fe20000000f00 */
[----:B------:R-:W-:Y:S01]  /*5370*/  FFMA R0, R23, R0, -0.0013887860113754868507 ;  /* 0xbab607ed17007423 */ /* 0x000fe20000000000 */
[----:B------:R-:W-:Y:S01]  /*5380*/  ISETP.NE.U32.AND P0, PT, R31, 0x1, PT ;  /* 0x000000011f00780c */ /* 0x000fe20003f05070 */
[----:B------:R-:W-:Y:S01]  /*5390*/  IMAD.MOV.U32 R31, RZ, RZ, 0x3effffff ;  /* 0x3effffffff1f7424 */ /* 0x000fe200078e00ff */
[----:B------:R-:W-:Y:S02]  /*53a0*/  LOP3.LUT P1, RZ, R21, 0x2, RZ, 0xc0, !PT ;  /* 0x0000000215ff7812 */ /* 0x000fe4000782c0ff */
[----:B------:R-:W-:-:S02]  /*53b0*/  FSEL R32, R0, -0.00019574658654164522886, !P0 ;  /* 0xb94d415300207808 */ /* 0x000fc40004000000 */
[----:B------:R-:W-:Y:S02]  /*53c0*/  FSEL R34, R34, 0.0083327032625675201416, !P0 ;  /* 0x3c0885e422227808 */ /* 0x000fe40004000000 */
[----:B------:R-:W-:Y:S02]  /*53d0*/  FSEL R0, R22, 1, P0 ;  /* 0x3f80000016007808 */ /* 0x000fe40000000000 */
[----:B------:R-:W-:Y:S01]  /*53e0*/  FSEL R31, -R31, -0.16666662693023681641, !P0 ;  /* 0xbe2aaaa81f1f7808 */ /* 0x000fe20004000100 */
[C---:B------:R-:W-:Y:S02]  /*53f0*/  FFMA R32, R23.reuse, R32, R34 ;  /* 0x0000002017207223 */ /* 0x040fe40000000022 */
[C---:B------:R-:W-:Y:S02]  /*5400*/  FFMA R21, R23.reuse, R0, RZ ;  /* 0x0000000017157223 */ /* 0x040fe400000000ff */
[----:B------:R-:W-:Y:S01]  /*5410*/  FFMA R31, R23, R32, R31 ;  /* 0x00000020171f7223 */ /* 0x000fe2000000001f */
[----:B------:R-:W-:-:S03]  /*5420*/  IMAD.MOV.U32 R23, RZ, RZ, 0x3e22f983 ;  /* 0x3e22f983ff177424 */ /* 0x000fc600078e00ff */
[----:B------:R-:W-:Y:S01]  /*5430*/  FFMA R0, R21, R31, R0 ;  /* 0x0000001f15007223 */ /* 0x000fe20000000000 */
[----:B------:R-:W-:-:S03]  /*5440*/  FFMA R31, R30, 12.989800453186035156, R25 ;  /* 0x414fd6391e1f7823 */ /* 0x000fc60000000019 */
[----:B------:R-:W-:Y:S01]  /*5450*/  @P1 FADD R0, RZ, -R0 ;  /* 0x80000000ff001221 */ /* 0x000fe20000000000 */
[----:B------:R-:W-:Y:S03]  /*5460*/  FCHK P0, R31, 6.2831854820251464844 ;  /* 0x40c90fdb1f007902 */ /* 0x000fe60000000000 */
[----:B------:R-:W-:Y:S01]  /*5470*/  FMUL R21, R0, 43758.546875 ;  /* 0x472aee8c00157820 */ /* 0x000fe20000400000 */
[----:B------:R-:W-:-:S04]  /*5480*/  IMAD.MOV.U32 R0, RZ, RZ, 0x40c90fdb ;  /* 0x40c90fdbff007424 */ /* 0x000fc800078e00ff */
[----:B------:R-:W0:Y:S01]  /*5490*/  F2I.TRUNC.NTZ R22, |R21| ;  /* 0x4000001500167305 */ /* 0x000e22000020f100 */
[----:B------:R-:W-:-:S04]  /*54a0*/  FFMA R0, R23, -R0, 1 ;  /* 0x3f80000017007423 */ /* 0x000fc80000000800 */
[----:B------:R-:W-:-:S04]  /*54b0*/  FFMA R0, R0, R23, 0.15915493667125701904 ;  /* 0x3e22f98300007423 */ /* 0x000fc80000000017 */
[----:B------:R-:W-:-:S04]  /*54c0*/  FFMA R23, R0, R31, RZ ;  /* 0x0000001f00177223 */ /* 0x000fc800000000ff */
[----:B------:R-:W-:Y:S01]  /*54d0*/  FFMA R30, R23, -6.2831854820251464844, R31 ;  /* 0xc0c90fdb171e7823 */ /* 0x000fe2000000001f */
[----:B0-----:R-:W-:-:S03]  /*54e0*/  I2FP.F32.S32 R22, R22 ;  /* 0x0000001600167245 */ /* 0x001fc60000201400 */
[----:B------:R-:W-:Y:S02]  /*54f0*/  FFMA R0, R0, R30, R23 ;  /* 0x0000001e00007223 */ /* 0x000fe40000000017 */
[----:B------:R-:W-:Y:S01]  /*5500*/  FADD R30, |R21|, -R22 ;  /* 0x80000016151e7221 */ /* 0x000fe20000000200 */
[----:B------:R-:W-:Y:S06]  /*5510*/  @!P0 BRA `(.L_x_91) ;  /* 0x0000000000108947 */ /* 0x000fec0003800000 */
[----:B------:R-:W-:Y:S01]  /*5520*/  MOV R37, R31 ;  /* 0x0000001f00257202 */ /* 0x000fe20000000f00 */
[----:B------:R-:W-:Y:S01]  /*5530*/  IMAD.MOV.U32 R0, RZ, RZ, 0x40c90fdb ;  /* 0x40c90fdbff007424 */ /* 0x000fe200078e00ff */
[----:B------:R-:W-:-:S07]  /*5540*/  MOV R22, 0x5560 ;  /* 0x0000556000167802 */ /* 0x000fce0000000f00 */
[----:B------:R-:W-:Y:S05]  /*5550*/  CALL.REL.NOINC `($__internal_2_$__cuda_sm3x_div_rn_noftz_f32_slowpath) ;  /* 0x0000003000f07944 */ /* 0x000fea0003c00000 */
.L_x_91:
[----:B------:R-:W-:Y:S05]  /*5560*/  BSYNC.RECONVERGENT B2 ;  /* 0x0000000000027941 */ /* 0x000fea0003800200 */
.L_x_90:
        /* <DEDUP_REMOVED lines=19> */
.L_x_95:
        /* <DEDUP_REMOVED lines=27> */
[C---:B------:R-:W-:Y:S02]  /*5850*/  SHF.L.W.U32.HI R31, R21.reuse, 0x2, R0 ;  /* 0x00000002151f7819 */ /* 0x040fe40000010e00 */
[----:B------:R-:W-:Y:S02]  /*5860*/  SHF.L.U32 R21, R21, 0x2, RZ ;  /* 0x0000000215157819 */ /* 0x000fe400000006ff */
[----:B------:R-:W-:-:S02]  /*5870*/  SHF.R.S32.HI R32, RZ, 0x1f, R31 ;  /* 0x0000001fff207819 */ /* 0x000fc4000001141f */
[----:B------:R-:W-:Y:S02]  /*5880*/  SHF.R.U32.HI R0, RZ, 0x1e, R0 ;  /* 0x0000001eff007819 */ /* 0x000fe40000011600 */
[C---:B------:R-:W-:Y:S02]  /*5890*/  LOP3.LUT R22, R32.reuse, R21, RZ, 0x3c, !PT ;  /* 0x0000001520167212 */ /* 0x040fe400078e3cff */
[----:B------:R-:W-:Y:S02]  /*58a0*/  LOP3.LUT R23, R32, R31, RZ, 0x3c, !PT ;  /* 0x0000001f20177212 */ /* 0x000fe400078e3cff */
[C---:B------:R-:W-:Y:S02]  /*58b0*/  LEA.HI R21, R31.reuse, R0, RZ, 0x1 ;  /* 0x000000001f157211 */ /* 0x040fe400078f08ff */
[----:B------:R-:W-:Y:S02]  /*58c0*/  LOP3.LUT R36, R31, R36, RZ, 0x3c, !PT ;  /* 0x000000241f247212 */ /* 0x000fe400078e3cff */
[----:B------:R-:W0:Y:S01]  /*58d0*/  I2F.F64.S64 R22, R22 ;  /* 0x0000001600167312 */ /* 0x000e220000301c00 */
[----:B------:R-:W-:Y:S01]  /*58e0*/  IMAD.MOV R0, RZ, RZ, -R21 ;  /* 0x000000ffff007224 */ /* 0x000fe200078e0a15 */
[----:B------:R-:W-:-:S03]  /*58f0*/  ISETP.GE.AND P1, PT, R36, RZ, PT ;  /* 0x000000ff2400720c */ /* 0x000fc60003f26270 */
[----:B------:R-:W-:Y:S01]  /*5900*/  @!P0 IMAD.MOV.U32 R21, RZ, RZ, R0 ;  /* 0x000000ffff158224 */ /* 0x000fe200078e0000 */
[----:B0-----:R-:W-:-:S10]  /*5910*/  DMUL R32, R22, UR4 ;  /* 0x0000000416207c28 */ /* 0x001fd40008000000 */
[----:B------:R-:W0:Y:S02]  /*5920*/  F2F.F32.F64 R32, R32 ;  /* 0x0000002000207310 */ /* 0x000e240000301000 */
[----:B0-----:R-:W-:Y:S01]  /*5930*/  FSEL R22, -R32, R32, !P1 ;  /* 0x0000002020167208 */ /* 0x001fe20004800100 */
[----:B-1----:R-:W-:Y:S06]  /*5940*/  BRA `(.L_x_93) ;  /* 0x0000000000087947 */ /* 0x002fec0003800000 */
.L_x_94:
[----:B------:R-:W-:Y:S01]  /*5950*/  FMUL R22, RZ, R36 ;  /* 0x00000024ff167220 */ /* 0x000fe20000400000 */
[----:B------:R-:W-:-:S07]  /*5960*/  IMAD.MOV.U32 R21, RZ, RZ, RZ ;  /* 0x000000ffff157224 */ /* 0x000fce00078e00ff */
.L_x_93:
[----:B------:R-:W-:Y:S05]  /*5970*/  BSYNC.RECONVERGENT B0 ;  /* 0x0000000000007941 */ /* 0x000fea0003800200 */
.L_x_92:
[----:B------:R-:W-:Y:S01]  /*5980*/  MOV R0, 0x37cbac00 ;  /* 0x37cbac0000007802 */ /* 0x000fe20000000f00 */
[----:B------:R-:W-:Y:S01]  /*5990*/  FMUL R23, R22, R22 ;  /* 0x0000001616177220 */ /* 0x000fe20000400000 */
[C---:B------:R-:W-:Y:S01]  /*59a0*/  LOP3.LUT R31, R21.reuse, 0x1, RZ, 0xc0, !PT ;  /* 0x00000001151f7812 */ /* 0x040fe200078ec0ff */
[----:B------:R-:W-:Y:S01]  /*59b0*/  IMAD.MOV.U32 R34, RZ, RZ, 0x3d2aaabb ;  /* 0x3d2aaabbff227424 */ /* 0x000fe200078e00ff */
[----:B------:R-:W-:Y:S01]  /*59c0*/  LOP3.LUT P1, RZ, R21, 0x2, RZ, 0xc0, !PT ;  /* 0x0000000215ff7812 */ /* 0x000fe2000782c0ff */
[----:B------:R-:W-:Y:S01]  /*59d0*/  FFMA R0, R23, R0, -0.0013887860113754868507 ;  /* 0xbab607ed17007423 */ /* 0x000fe20000000000 */
[----:B------:R-:W-:Y:S01]  /*59e0*/  ISETP.NE.U32.AND P0, PT, R31, 0x1, PT ;  /* 0x000000011f00780c */ /* 0x000fe20003f05070 */
[----:B------:R-:W-:Y:S01]  /*59f0*/  IMAD.MOV.U32 R31, RZ, RZ, 0x3effffff ;  /* 0x3effffffff1f7424 */ /* 0x000fe200078e00ff */
[----:B------:R-:W-:Y:S01]  /*5a00*/  BSSY.RECONVERGENT B2, `(.L_x_96) ;  /* 0x000001b000027945 */ /* 0x000fe20003800200 */
[----:B------:R-:W-:Y:S01]  /*5a10*/  VIADD R26, R26, 0x2 ;  /* 0x000000021a1a7836 */ /* 0x000fe20000000000 */
        /* <DEDUP_REMOVED lines=22> */
[----:B------:R-:W-:Y:S02]  /*5b80*/  MOV R0, R24 ;  /* 0x0000001800007202 */ /* 0x000fe40000000f00 */
[----:B------:R-:W-:-:S07]  /*5b90*/  MOV R22, 0x5bb0 ;  /* 0x00005bb000167802 */ /* 0x000fce0000000f00 */
[----:B------:R-:W-:Y:S05]  /*5ba0*/  CALL.REL.NOINC `($__internal_2_$__cuda_sm3x_div_rn_noftz_f32_slowpath) ;  /* 0x0000002c005c7944 */ /* 0x000fea0003c00000 */
.L_x_97:
[----:B------:R-:W-:Y:S05]  /*5bb0*/  BSYNC.RECONVERGENT B2 ;  /* 0x0000000000027941 */ /* 0x000fea0003800200 */
.L_x_96:
[----:B------:R-:W-:Y:S01]  /*5bc0*/  FADD R21, R24, R0 ;  /* 0x0000000018157221 */ /* 0x000fe20000000000 */
[----:B------:R-:W-:Y:S01]  /*5bd0*/  IMAD.MOV.U32 R0, RZ, RZ, 0x3e22f983 ;  /* 0x3e22f983ff007424 */ /* 0x000fe200078e00ff */
[----:B------:R-:W-:Y:S01]  /*5be0*/  BSSY.RECONVERGENT B2, `(.L_x_98) ;  /* 0x000000f000027945 */ /* 0x000fe20003800200 */
[----:B------:R-:W-:Y:S02]  /*5bf0*/  IMAD.MOV.U32 R23, RZ, RZ, 0x40c90fdb ;  /* 0x40c90fdbff177424 */ /* 0x000fe400078e00ff */
[----:B------:R-:W-:Y:S02]  /*5c00*/  FADD R26, R14, R21 ;  /* 0x000000150e1a7221 */ /* 0x000fe40000000000 */
[----:B------:R-:W-:Y:S02]  /*5c10*/  FFMA R23, R0, -R23, 1 ;  /* 0x3f80000000177423 */ /* 0x000fe40000000817 */
[----:B------:R-:W-:Y:S02]  /*5c20*/  FFMA R41, R26, 12.989800453186035156, R41 ;  /* 0x414fd6391a297823 */ /* 0x000fe40000000029 */
[----:B------:R-:W-:-:S02]  /*5c30*/  FFMA R0, R23, R0, 0.15915493667125701904 ;  /* 0x3e22f98317007423 */ /* 0x000fc40000000000 */
[----:B------:R-:W0:Y:S02]  /*5c40*/  FCHK P0, R41, 6.2831854820251464844 ;  /* 0x40c90fdb29007902 */ /* 0x000e240000000000 */
        /* <DEDUP_REMOVED lines=8> */
.L_x_99:
[----:B------:R-:W-:Y:S05]  /*5cd0*/  BSYNC.RECONVERGENT B2 ;  /* 0x0000000000027941 */ /* 0x000fea0003800200 */
.L_x_98:
        /* <DEDUP_REMOVED lines=19> */
.L_x_103:
        /* <DEDUP_REMOVED lines=42> */
[----:B-1----:R-:W-:Y:S06]  /*60b0*/  BRA `(.L_x_101) ;  /* 0x0000000000087947 */ /* 0x002fec0003800000 */
.L_x_102:
[----:B------:R-:W-:Y:S01]  /*60c0*/  FMUL R22, RZ, R41 ;  /* 0x00000029ff167220 */ /* 0x000fe20000400000 */
[----:B------:R-:W-:-:S07]  /*60d0*/  IMAD.MOV.U32 R21, RZ, RZ, RZ ;  /* 0x000000ffff157224 */ /* 0x000fce00078e00ff */
.L_x_101:
[----:B------:R-:W-:Y:S05]  /*60e0*/  BSYNC.RECONVERGENT B0 ;  /* 0x0000000000007941 */ /* 0x000fea0003800200 */
.L_x_100:
[----:B------:R-:W-:Y:S02]  /*60f0*/  IMAD.MOV.U32 R0, RZ, RZ, 0x37cbac00 ;  /* 0x37cbac00ff007424 */ /* 0x000fe400078e00ff */
[----:B------:R-:W-:Y:S01]  /*6100*/  FMUL R23, R22, R22 ;  /* 0x0000001616177220 */ /* 0x000fe20000400000 */
[----:B------:R-:W-:Y:S01]  /*6110*/  LOP3.LUT R24, R21, 0x1, RZ, 0xc0, !PT ;  /* 0x0000000115187812 */ /* 0x000fe200078ec0ff */
[----:B------:R-:W-:Y:S01]  /*6120*/  IMAD.MOV.U32 R33, RZ, RZ, 0x3effffff ;  /* 0x3effffffff217424 */ /* 0x000fe200078e00ff */
[----:B------:R-:W-:Y:S01]  /*6130*/  MOV R32, 0x3d2aaabb ;  /* 0x3d2aaabb00207802 */ /* 0x000fe20000000f00 */
[----:B------:R-:W-:Y:S01]  /*6140*/  FFMA R0, R23, R0, -0.0013887860113754868507 ;  /* 0xbab607ed17007423 */ /* 0x000fe20000000000 */
[----:B------:R-:W-:Y:S01]  /*6150*/  ISETP.NE.U32.AND P0, PT, R24, 0x1, PT ;  /* 0x000000011800780c */ /* 0x000fe20003f05070 */
[----:B------:R-:W-:Y:S01]  /*6160*/  FFMA R39, R26, 12.989800453186035156, R39 ;  /* 0x414fd6391a277823 */ /* 0x000fe20000000027 */
        /* <DEDUP_REMOVED lines=11> */
[----:B------:R-:W-:-:S04]  /*6220*/  FFMA R0, R21, R24, R0 ;  /* 0x0000001815007223 */ /* 0x000fc80000000000 */
[----:B------:R-:W-:-:S04]  /*6230*/  @P1 FADD R0, RZ, -R0 ;  /* 0x80000000ff001221 */ /* 0x000fc80000000000 */
[----:B------:R-:W-:Y:S01]  /*6240*/  FMUL R21, R0, 43758.546875 ;  /* 0x472aee8c00157820 */ /* 0x000fe20000400000 */
[----:B------:R-:W-:-:S03]  /*6250*/  IMAD.MOV.U32 R0, RZ, RZ, 0x40c90fdb ;  /* 0x40c90fdbff007424 */ /* 0x000fc600078e00ff */
        /* <DEDUP_REMOVED lines=13> */
.L_x_105:
[----:B------:R-:W-:Y:S05]  /*6330*/  BSYNC.RECONVERGENT B2 ;  /* 0x0000000000027941 */ /* 0x000fea0003800200 */
.L_x_104:
        /* <DEDUP_REMOVED lines=19> */
.L_x_109:
        /* <DEDUP_REMOVED lines=30> */
[C---:B------:R-:W-:Y:S02]  /*6650*/  LOP3.LUT R39, R24.reuse, R39, RZ, 0x3c, !PT ;  /* 0x0000002718277212 */ /* 0x040fe400078e3cff */
[C---:B------:R-:W-:Y:S02]  /*6660*/  LOP3.LUT R22, R23.reuse, R21, RZ, 0x3c, !PT ;  /* 0x0000001517167212 */ /* 0x040fe400078e3cff */
[----:B------:R-:W-:Y:S02]  /*6670*/  LOP3.LUT R23, R23, R24, RZ, 0x3c, !PT ;  /* 0x0000001817177212 */ /* 0x000fe400078e3cff */
[----:B------:R-:W-:Y:S02]  /*6680*/  SHF.R.U32.HI R21, RZ, 0x1e, R0 ;  /* 0x0000001eff157819 */ /* 0x000fe40000011600 */
[----:B------:R-:W-:Y:S02]  /*6690*/  ISETP.GE.AND P1, PT, R39, RZ, PT ;  /* 0x000000ff2700720c */ /* 0x000fe40003f26270 */
        /* <DEDUP_REMOVED lines=8> */
.L_x_108:
[----:B------:R-:W-:Y:S01]  /*6720*/  FMUL R22, RZ, R39 ;  /* 0x00000027ff167220 */ /* 0x000fe20000400000 */
[----:B------:R-:W-:-:S07]  /*6730*/  IMAD.MOV.U32 R21, RZ, RZ, RZ ;  /* 0x000000ffff157224 */ /* 0x000fce00078e00ff */
.L_x_107:
[----:B------:R-:W-:Y:S05]  /*6740*/  BSYNC.RECONVERGENT B0 ;  /* 0x0000000000007941 */ /* 0x000fea0003800200 */
.L_x_106:
[----:B------:R-:W-:Y:S01]  /*6750*/  MOV R0, 0x37cbac00 ;  /* 0x37cbac0000007802 */ /* 0x000fe20000000f00 */
[----:B------:R-:W-:Y:S01]  /*6760*/  FMUL R23, R22, R22 ;  /* 0x0000001616177220 */ /* 0x000fe20000400000 */
[C---:B------:R-:W-:Y:S01]  /*6770*/  LOP3.LUT R24, R21.reuse, 0x1, RZ, 0xc0, !PT ;  /* 0x0000000115187812 */ /* 0x040fe200078ec0ff */
[----:B------:R-:W-:Y:S01]  /*6780*/  IMAD.MOV.U32 R34, RZ, RZ, 0x3d2aaabb ;  /* 0x3d2aaabbff227424 */ /* 0x000fe200078e00ff */
[----:B------:R-:W-:Y:S01]  /*6790*/  LOP3.LUT P1, RZ, R21, 0x2, RZ, 0xc0, !PT ;  /* 0x0000000215ff7812 */ /* 0x000fe2000782c0ff */
[----:B------:R-:W-:Y:S01]  /*67a0*/  FFMA R0, R23, R0, -0.0013887860113754868507 ;  /* 0xbab607ed17007423 */ /* 0x000fe20000000000 */
[----:B------:R-:W-:Y:S01]  /*67b0*/  ISETP.NE.U32.AND P0, PT, R24, 0x1, PT ;  /* 0x000000011800780c */ /* 0x000fe20003f05070 */
[----:B------:R-:W-:Y:S02]  /*67c0*/  IMAD.MOV.U32 R33, RZ, RZ, 0x3effffff ;  /* 0x3effffffff217424 */ /* 0x000fe400078e00ff */
[----:B------:R-:W-:Y:S01]  /*67d0*/  FFMA R27, R26, 12.989800453186035156, R27 ;  /* 0x414fd6391a1b7823 */ /* 0x000fe2000000001b */
        /* <DEDUP_REMOVED lines=13> */
[----:B------:R-:W-:-:S03]  /*68b0*/  HFMA2 R0, -RZ, RZ, 2.392578125, 0.0004794597625732421875 ;  /* 0x40c90fdbff007431 */ /* 0x000fc600000001ff */
[----:B------:R-:W0:Y:S02]  /*68c0*/  F2I.TRUNC.NTZ R22, |R21| ;  /* 0x4000001500167305 */ /* 0x000e24000020f100 */
[----:B------:R-:W-:-:S04]  /*68d0*/  FFMA R0, R23, -R0, 1 ;  /* 0x3f80000017007423 */ /* 0x000fc80000000800 */
[----:B------:R-:W-:-:S04]  /*68e0*/  FFMA R0, R0, R23, 0.15915493667125701904 ;  /* 0x3e22f98300007423 */ /* 0x000fc80000000017 */
[----:B------:R-:W-:Y:S01]  /*68f0*/  FFMA R23, R0, R27, RZ ;  /* 0x0000001b00177223 */ /* 0x000fe200000000ff */
[----:B0-----:R-:W-:-:S03]  /*6900*/  I2FP.F32.S32 R22, R22 ;  /* 0x0000001600167245 */ /* 0x001fc60000201400 */
[----:B------:R-:W-:-:S04]  /*6910*/  FFMA R24, R23, -6.2831854820251464844, R27 ;  /* 0xc0c90fdb17187823 */ /* 0x000fc8000000001b */
[----:B------:R-:W-:Y:S01]  /*6920*/  FFMA R0, R0, R24, R23 ;  /* 0x0000001800007223 */ /* 0x000fe20000000017 */
[----:B------:R-:W-:Y:S01]  /*6930*/  FADD R24, |R21|, -R22 ;  /* 0x8000001615187221 */ /* 0x000fe20000000200 */
[----:B------:R-:W-:Y:S06]  /*6940*/  @!P0 BRA `(.L_x_111) ;  /* 0x0000000000108947 */ /* 0x000fec0003800000 */
[----:B------:R-:W-:Y:S01]  /*6950*/  IMAD.MOV.U32 R37, RZ, RZ, R27 ;  /* 0x000000ffff257224 */ /* 0x000fe200078e001b */
[----:B------:R-:W-:Y:S01]  /*6960*/  MOV R22, 0x6990 ;  /* 0x0000699000167802 */ /* 0x000fe20000000f00 */
[----:B------:R-:W-:-:S07]  /*6970*/  IMAD.MOV.U32 R0, RZ, RZ, 0x40c90fdb ;  /* 0x40c90fdbff007424 */ /* 0x000fce00078e00ff */
[----:B------:R-:W-:Y:S05]  /*6980*/  CALL.REL.NOINC `($__internal_2_$__cuda_sm3x_div_rn_noftz_f32_slowpath) ;  /* 0x0000001c00e47944 */ /* 0x000fea0003c00000 */
.L_x_111:
[----:B------:R-:W-:Y:S05]  /*6990*/  BSYNC.RECONVERGENT B2 ;  /* 0x0000000000027941 */ /* 0x000fea0003800200 */
.L_x_110:
        /* <DEDUP_REMOVED lines=19> */
.L_x_115:
        /* <DEDUP_REMOVED lines=37> */
[----:B------:R-:W-:-:S04]  /*6d20*/  IMAD.MOV R0, RZ, RZ, -R21 ;  /* 0x000000ffff007224 */ /* 0x000fc800078e0a15 */
[----:B------:R-:W-:Y:S01]  /*6d30*/  @!P0 IMAD.MOV.U32 R21, RZ, RZ, R0 ;  /* 0x000000ffff158224 */ /* 0x000fe200078e0000 */
[----:B0-----:R-:W-:-:S10]  /*6d40*/  DMUL R34, R22, UR4 ;  /* 0x0000000416227c28 */ /* 0x001fd40008000000 */
[----:B------:R-:W0:Y:S02]  /*6d50*/  F2F.F32.F64 R34, R34 ;  /* 0x0000002200227310 */ /* 0x000e240000301000 */
[----:B0-----:R-:W-:Y:S01]  /*6d60*/  FSEL R22, -R34, R34, !P1 ;  /* 0x0000002222167208 */ /* 0x001fe20004800100 */
[----:B-1----:R-:W-:Y:S06]  /*6d70*/  BRA `(.L_x_113) ;  /* 0x0000000000087947 */ /* 0x002fec0003800000 */
.L_x_114:
[----:B------:R-:W-:Y:S01]  /*6d80*/  FMUL R22, RZ, R36 ;  /* 0x00000024ff167220 */ /* 0x000fe20000400000 */
[----:B------:R-:W-:-:S07]  /*6d90*/  MOV R21, RZ ;  /* 0x000000ff00157202 */ /* 0x000fce0000000f00 */
.L_x_113:
[----:B------:R-:W-:Y:S05]  /*6da0*/  BSYNC.RECONVERGENT B0 ;  /* 0x0000000000007941 */ /* 0x000fea0003800200 */
.L_x_112:
[----:B------:R-:W-:Y:S02]  /*6db0*/  IMAD.MOV.U32 R0, RZ, RZ, 0x37cbac00 ;  /* 0x37cbac00ff007424 */ /* 0x000fe400078e00ff */
        /* <DEDUP_REMOVED lines=17> */
[----:B------:R-:W-:-:S03]  /*6ed0*/  HFMA2 R23, -RZ, RZ, 1.533203125, -45152 ;  /* 0x3e22f983ff177431 */ /* 0x000fc600000001ff */
        /* <DEDUP_REMOVED lines=13> */
[----:B------:R-:W-:Y:S01]  /*6fb0*/  IMAD.MOV.U32 R37, RZ, RZ, R25 ;  /* 0x000000ffff257224 */ /* 0x000fe200078e0019 */
[----:B------:R-:W-:Y:S01]  /*6fc0*/  MOV R22, 0x6ff0 ;  /* 0x00006ff000167802 */ /* 0x000fe20000000f00 */
[----:B------:R-:W-:-:S07]  /*6fd0*/  IMAD.MOV.U32 R0, RZ, RZ, 0x40c90fdb ;  /* 0x40c90fdbff007424 */ /* 0x000fce00078e00ff */
[----:B------:R-:W-:Y:S05]  /*6fe0*/  CALL.REL.NOINC `($__internal_2_$__cuda_sm3x_div_rn_noftz_f32_slowpath) ;  /* 0x00000018004c7944 */ /* 0x000fea0003c00000 */
.L_x_117:
[----:B------:R-:W-:Y:S05]  /*6ff0*/  BSYNC.RECONVERGENT B2 ;  /* 0x0000000000027941 */ /* 0x000fea0003800200 */
.L_x_116:
[----:B------:R-:W0:Y:S01]  /*7000*/  F2I.TRUNC.NTZ R0, R0 ;  /* 0x0000000000007305 */ /* 0x000e22000020f100 */
[----:B------:R-:W-:Y:S01]  /*7010*/  BSSY.RECONVERGENT B0, `(.L_x_118) ;  /* 0x000003f000007945 */ /* 0x000fe20003800200 */
[----:B0-----:R-:W-:-:S05]  /*7020*/  I2FP.F32.S32 R36, R0 ;  /* 0x0000000000247245 */ /* 0x001fca0000201400 */
[----:B------:R-:W-:-:S04]  /*7030*/  FFMA R36, R36, -6.2831854820251464844, R25 ;  /* 0xc0c90fdb24247823 */ /* 0x000fc80000000019 */
[C---:B------:R-:W-:Y:S01]  /*7040*/  FMUL R22, R36.reuse, 0.63661974668502807617 ;  /* 0x3f22f98324167820 */ /* 0x040fe20000400000 */
[----:B------:R-:W-:-:S03]  /*7050*/  FSETP.GE.AND P0, PT, |R36|, 105615, PT ;  /* 0x47ce47802400780b */ /* 0x000fc60003f06200 */
        /* <DEDUP_REMOVED lines=13> */
.L_x_121:
        /* <DEDUP_REMOVED lines=31> */
[C---:B------:R-:W-:Y:S02]  /*7320*/  LEA.HI R0, R25.reuse, R0, RZ, 0x1 ;  /* 0x0000000019007211 */ /* 0x040fe400078f08ff */
[C---:B------:R-:W-:Y:S02]  /*7330*/  LOP3.LUT R22, R34.reuse, R21, RZ, 0x3c, !PT ;  /* 0x0000001522167212 */ /* 0x040fe400078e3cff */
[----:B------:R-:W-:Y:S01]  /*7340*/  LOP3.LUT R23, R34, R25, RZ, 0x3c, !PT ;  /* 0x0000001922177212 */ /* 0x000fe200078e3cff */
[----:B------:R-:W-:Y:S01]  /*7350*/  IMAD.MOV R21, RZ, RZ, -R0 ;  /* 0x000000ffff157224 */ /* 0x000fe200078e0a00 */
[----:B------:R-:W-:-:S04]  /*7360*/  LOP3.LUT R36, R25, R36, RZ, 0x3c, !PT ;  /* 0x0000002419247212 */ /* 0x000fc800078e3cff */
[----:B------:R-:W0:Y:S01]  /*7370*/  I2F.F64.S64 R22, R22 ;  /* 0x0000001600167312 */ /* 0x000e220000301c00 */
[----:B------:R-:W-:Y:S02]  /*7380*/  ISETP.GE.AND P1, PT, R36, RZ, PT ;  /* 0x000000ff2400720c */ /* 0x000fe40003f26270 */
[----:B------:R-:W-:Y:S01]  /*7390*/  @!P0 MOV R0, R21 ;  /* 0x0000001500008202 */ /* 0x000fe20000000f00 */
[----:B0-----:R-:W-:-:S10]  /*73a0*/  DMUL R34, R22, UR4 ;  /* 0x0000000416227c28 */ /* 0x001fd40008000000 */
[----:B------:R-:W0:Y:S02]  /*73b0*/  F2F.F32.F64 R34, R34 ;  /* 0x0000002200227310 */ /* 0x000e240000301000 */
[----:B0-----:R-:W-:Y:S01]  /*73c0*/  FSEL R21, -R34, R34, !P1 ;  /* 0x0000002222157208 */ /* 0x001fe20004800100 */
[----:B-1----:R-:W-:Y:S06]  /*73d0*/  BRA `(.L_x_119) ;  /* 0x0000000000087947 */ /* 0x002fec0003800000 */
.L_x_120:
[----:B------:R-:W-:Y:S01]  /*73e0*/  FMUL R21, RZ, R36 ;  /* 0x00000024ff157220 */ /* 0x000fe20000400000 */
[----:B------:R-:W-:-:S07]  /*73f0*/  IMAD.MOV.U32 R0, RZ, RZ, RZ ;  /* 0x000000ffff007224 */ /* 0x000fce00078e00ff */
.L_x_119:
[----:B------:R-:W-:Y:S05]  /*7400*/  BSYNC.RECONVERGENT B0 ;  /* 0x0000000000007941 */ /* 0x000fea0003800200 */
.L_x_118:
[----:B------:R-:W-:Y:S02]  /*7410*/  IMAD.MOV.U32 R34, RZ, RZ, 0x37cbac00 ;  /* 0x37cbac00ff227424 */ /* 0x000fe400078e00ff */
[----:B------:R-:W-:Y:S01]  /*7420*/  FMUL R23, R21, R21 ;  /* 0x0000001515177220 */ /* 0x000fe20000400000 */
[C---:B------:R-:W-:Y:S01]  /*7430*/  LOP3.LUT R22, R0.reuse, 0x1, RZ, 0xc0, !PT ;  /* 0x0000000100167812 */ /* 0x040fe200078ec0ff */
[----:B------:R0:W1:Y:S01]  /*7440*/  F2F.F64.F32 R38, R32 ;  /* 0x0000002000267310 */ /* 0x0000620000201800 */
[----:B------:R-:W-:Y:S01]  /*7450*/  LOP3.LUT P1, RZ, R0, 0x2, RZ, 0xc0, !PT ;  /* 0x0000000200ff7812 */ /* 0x000fe2000782c0ff */
[----:B------:R-:W-:Y:S01]  /*7460*/  FFMA R33, R23, R34, -0.0013887860113754868507 ;  /* 0xbab607ed17217423 */ /* 0x000fe20000000022 */
[----:B------:R-:W-:Y:S01]  /*7470*/  ISETP.NE.U32.AND P0, PT, R22, 0x1, PT ;  /* 0x000000011600780c */ /* 0x000fe20003f05070 */
[----:B------:R-:W-:Y:S01]  /*7480*/  FADD R37, -R9, R20 ;  /* 0x0000001409257221 */ /* 0x000fe20000000100 */
[----:B------:R-:W-:Y:S01]  /*7490*/  MOV R34, 0x3effffff ;  /* 0x3effffff00227802 */ /* 0x000fe20000000f00 */
[----:B------:R-:W-:Y:S01]  /*74a0*/  BSSY.RECONVERGENT B2, `(.L_x_122) ;  /* 0x000002b000027945 */ /* 0x000fe20003800200 */
[----:B------:R-:W-:Y:S01]  /*74b0*/  FSEL R22, R33, -0.00019574658654164522886, !P0 ;  /* 0xb94d415321167808 */ /* 0x000fe20004000000 */
[----:B0-----:R-:W-:Y:S01]  /*74c0*/  IMAD.MOV.U32 R32, RZ, RZ, 0x3d2aaabb ;  /* 0x3d2aaabbff207424 */ /* 0x001fe200078e00ff */
[----:B------:R0:W2:Y:S01]  /*74d0*/  F2F.F64.F32 R46, R19 ;  /* 0x00000013002e7310 */ /* 0x0000a20000201800 */
[----:B------:R-:W-:-:S03]  /*74e0*/  FSEL R0, R21, 1, P0 ;  /* 0x3f80000015007808 */ /* 0x000fc60000000000 */
[----:B------:R-:W-:Y:S02]  /*74f0*/  FSEL R32, R32, 0.0083327032625675201416, !P0 ;  /* 0x3c0885e420207808 */ /* 0x000fe40004000000 */
[----:B0-----:R-:W-:-:S03]  /*7500*/  FSEL R19, -R34, -0.16666662693023681641, !P0 ;  /* 0xbe2aaaa822137808 */ /* 0x001fc60004000100 */
[C---:B------:R-:W-:Y:S01]  /*7510*/  FFMA R22, R23.reuse, R22, R32 ;  /* 0x0000001617167223 */ /* 0x040fe20000000020 */
[----:B------:R0:W3:Y:S03]  /*7520*/  F2F.F64.F32 R48, R2 ;  /* 0x0000000200307310 */ /* 0x0000e60000201800 */
[C---:B------:R-:W-:Y:S01]  /*7530*/  FFMA R19, R23.reuse, R22, R19 ;  /* 0x0000001617137223 */ /* 0x040fe20000000013 */
[----:B------:R-:W-:Y:S01]  /*7540*/  FFMA R23, R23, R0, RZ ;  /* 0x0000000017177223 */ /* 0x000fe200000000ff */
[----:B------:R-:W-:-:S03]  /*7550*/  FADD R22, R4, -R9 ;  /* 0x8000000904167221 */ /* 0x000fc60000000000 */
[----:B------:R-:W-:Y:S01]  /*7560*/  FFMA R0, R23, R19, R0 ;  /* 0x0000001317007223 */ /* 0x000fe20000000000 */
[----:B------:R4:W0:Y:S03]  /*7570*/  F2F.F64.F32 R50, R3 ;  /* 0x0000000300327310 */ /* 0x0008260000201800 */
[----:B------:R-:W-:-:S04]  /*7580*/  @P1 FADD R0, RZ, -R0 ;  /* 0x80000000ff001221 */ /* 0x000fc80000000000 */
[----:B------:R-:W-:Y:S01]  /*7590*/  FMUL R0, R0, 43758.546875 ;  /* 0x472aee8c00007820 */ /* 0x000fe20000400000 */
[----:B------:R-:W5:Y:S08]  /*75a0*/  MUFU.RCP R19, R22 ;  /* 0x0000001600137308 */ /* 0x000f700000001000 */
[----:B0-----:R-:W4:Y:S08]  /*75b0*/  F2I.TRUNC.NTZ R2, |R0| ;  /* 0x4000000000027305 */ /* 0x001f30000020f100 */
[----:B------:R-:W0:Y:S01]  /*75c0*/  FCHK P0, R37, R22 ;  /* 0x0000001625007302 */ /* 0x000e220000000000 */
[----:B-----5:R-:W-:-:S04]  /*75d0*/  FFMA R32, -R22, R19, 1 ;  /* 0x3f80000016207423 */ /* 0x020fc80000000113 */
[----:B------:R-:W-:Y:S01]  /*75e0*/  FFMA R32, R19, R32, R19 ;  /* 0x0000002013207223 */ /* 0x000fe20000000013 */
[----:B----4-:R-:W-:Y:S02]  /*75f0*/  I2FP.F32.S32 R3, R2 ;  /* 0x0000000200037245 */ /* 0x010fe40000201400 */
[----:B------:R4:W0:Y:S01]  /*7600*/  F2F.F64.F32 R40, R31 ;  /* 0x0000001f00287310 */ /* 0x0008220000201800 */
[----:B------:R-:W-:Y:S02]  /*7610*/  FFMA R19, R37, R32, RZ ;  /* 0x0000002025137223 */ /* 0x000fe400000000ff */
[----:B------:R-:W-:Y:S02]  /*7620*/  FADD R3, |R0|, -R3 ;  /* 0x8000000300037221 */ /* 0x000fe40000000200 */
[----:B------:R-:W-:-:S03]  /*7630*/  FFMA R2, -R22, R19, R37 ;  /* 0x0000001316027223 */ /* 0x000fc60000000125 */
[----:B------:R4:W0:Y:S01]  /*7640*/  F2F.F64.F32 R42, R30 ;  /* 0x0000001e002a7310 */ /* 0x0008220000201800 */
[----:B------:R-:W-:-:S07]  /*7650*/  FFMA R2, R32, R2, R19 ;  /* 0x0000000220027223 */ /* 0x000fce0000000013 */
[----:B------:R4:W0:Y:S08]  /*7660*/  F2F.F64.F32 R30, R5 ;  /* 0x00000005001e7310 */ /* 0x0008300000201800 */
[----:B------:R4:W0:Y:S08]  /*7670*/  F2F.F64.F32 R52, R6 ;  /* 0x0000000600347310 */ /* 0x0008300000201800 */
[----:B------:R4:W0:Y:S08]  /*7680*/  F2F.F64.F32 R4, R7 ;  /* 0x0000000700047310 */ /* 0x0008300000201800 */
[----:B------:R4:W0:Y:S08]  /*7690*/  F2F.F64.F32 R6, R8 ;  /* 0x0000000800067310 */ /* 0x0008300000201800 */
[----:B------:R-:W0:Y:S08]  /*76a0*/  F2F.F64.F32 R26, R26 ;  /* 0x0000001a001a7310 */ /* 0x000e300000201800 */
[----:B------:R-:W0:Y:S08]  /*76b0*/  F2F.F64.F32 R24, R24 ;  /* 0x0000001800187310 */ /* 0x000e300000201800 */
[----:B------:R4:W0:Y:S08]  /*76c0*/  F2F.F64.F32 R54, R10 ;  /* 0x0000000a00367310 */ /* 0x0008300000201800 */
[----:B------:R4:W0:Y:S08]  /*76d0*/  F2F.F64.F32 R56, R11 ;  /* 0x0000000b00387310 */ /* 0x0008300000201800 */
[----:B------:R4:W1:Y:S08]  /*76e0*/  F2F.F64.F32 R58, R13 ;  /* 0x0000000d003a7310 */ /* 0x0008700000201800 */
[----:B------:R4:W1:Y:S01]  /*76f0*/  F2F.F64.F32 R8, R3 ;  /* 0x0000000300087310 */ /* 0x0008620000201800 */
[----:B0-23--:R-:W-:Y:S05]  /*7700*/  @!P0 BRA `(.L_x_123) ;  /* 0x0000000000108947 */ /* 0x00dfea0003800000 */
[----:B------:R-:W-:Y:S01]  /*7710*/  IMAD.MOV.U32 R0, RZ, RZ, R22 ;  /* 0x000000ffff007224 */ /* 0x000fe200078e0016 */
[----:B------:R-:W-:-:S07]  /*7720*/  MOV R22, 0x7740 ;  /* 0x0000774000167802 */ /* 0x000fce0000000f00 */
[----:B-1--4-:R-:W-:Y:S05]  /*7730*/  CALL.REL.NOINC `($__internal_2_$__cuda_sm3x_div_rn_noftz_f32_slowpath) ;  /* 0x0000001000787944 */ /* 0x012fea0003c00000 */
[----:B------:R-:W-:-:S07]  /*7740*/  IMAD.MOV.U32 R2, RZ, RZ, R0 ;  /* 0x000000ffff027224 */ /* 0x000fce00078e0000 */
.L_x_123:
[----:B------:R-:W-:Y:S05]  /*7750*/  BSYNC.RECONVERGENT B2 ;  /* 0x0000000000027941 */ /* 0x000fea0003800200 */
.L_x_122:
[----:B------:R-:W-:Y:S01]  /*7760*/  FADD R12, R12, -R15 ;  /* 0x8000000f0c0c7221 */ /* 0x000fe20000000000 */
[----:B------:R-:W-:Y:S01]  /*7770*/  FADD R37, -R15, R18 ;  /* 0x000000120f257221 */ /* 0x000fe20000000100 */
[----:B------:R-:W-:Y:S02]  /*7780*/  BSSY.RECONVERGENT B2, `(.L_x_124) ;  /* 0x000000c000027945 */ /* 0x000fe40003800200 */
[----:B------:R-:W4:Y:S08]  /*7790*/  MUFU.RCP R0, R12 ;  /* 0x0000000c00007308 */ /* 0x000f300000001000 */
[----:B------:R-:W0:Y:S01]  /*77a0*/  FCHK P0, R37, R12 ;  /* 0x0000000c25007302 */ /* 0x000e220000000000 */
[----:B----4-:R-:W-:-:S04]  /*77b0*/  FFMA R3, -R12, R0, 1 ;  /* 0x3f8000000c037423 */ /* 0x010fc80000000100 */
[----:B------:R-:W-:-:S04]  /*77c0*/  FFMA R0, R0, R3, R0 ;  /* 0x0000000300007223 */ /* 0x000fc80000000000 */
[----:B------:R-:W-:-:S04]  /*77d0*/  FFMA R3, R37, R0, RZ ;  /* 0x0000000025037223 */ /* 0x000fc800000000ff */
[----:B------:R-:W-:-:S04]  /*77e0*/  FFMA R10, -R12, R3, R37 ;  /* 0x000000030c0a7223 */ /* 0x000fc80000000125 */
[----:B------:R-:W-:Y:S01]  /*77f0*/  FFMA R0, R0, R10, R3 ;  /* 0x0000000a00007223 */ /* 0x000fe20000000003 */
[----:B0-----:R-:W-:Y:S06]  /*7800*/  @!P0 BRA `(.L_x_125) ;  /* 0x00000000000c8947 */ /* 0x001fec0003800000 */
[----:B------:R-:W-:Y:S01]  /*7810*/  IMAD.MOV.U32 R0, RZ, RZ, R12 ;  /* 0x000000ffff007224 */ /* 0x000fe200078e000c */
[----:B------:R-:W-:-:S07]  /*7820*/  MOV R22, 0x7840 ;  /* 0x0000784000167802 */ /* 0x000fce0000000f00 */
[----:B-1----:R-:W-:Y:S05]  /*7830*/  CALL.REL.NOINC `($__internal_2_$__cuda_sm3x_div_rn_noftz_f32_slowpath) ;  /* 0x0000001000387944 */ /* 0x002fea0003c00000 */
.L_x_125:
[----:B------:R-:W-:Y:S05]  /*7840*/  BSYNC.RECONVERGENT B2 ;  /* 0x0000000000027941 */ /* 0x000fea0003800200 */
.L_x_124:
[----:B-1----:R-:W-:Y:S01]  /*7850*/  DADD R10, R58, R58 ;  /* 0x000000003a0a7229 */ /* 0x002fe2000000003a */
[----:B------:R-:W-:Y:S01]  /*7860*/  F2F.F64.F32 R2, R2 ;  /* 0x0000000200027310 */ /* 0x000fe20000201800 */
[----:B------:R-:W-:Y:S01]  /*7870*/  DADD R12, -R54, R56 ;  /* 0x00000000360c7229 */ /* 0x000fe20000000138 */
[----:B------:R-:W-:Y:S01]  /*7880*/  BSSY.RECONVERGENT B0, `(.L_x_126) ;  /* 0x000004d000007945 */ /* 0x000fe20003800200 */
[----:B------:R-:W-:Y:S02]  /*7890*/  DADD R22, R48, R48 ;  /* 0x0000000030167229 */ /* 0x000fe40000000030 */
[----:B------:R-:W-:Y:S02]  /*78a0*/  DADD R32, R4, R4 ;  /* 0x0000000004207229 */ /* 0x000fe40000000004 */
[----:B------:R-:W-:Y:S02]  /*78b0*/  DFMA R10, R56, -5, R10 ;  /* 0xc0140000380a782b */ /* 0x000fe4000000000a */
[----:B------:R-:W-:-:S02]  /*78c0*/  DFMA R12, R12, 3, R6 ;  /* 0x400800000c0c782b */ /* 0x000fc40000000006 */
[----:B------:R-:W-:Y:S02]  /*78d0*/  DFMA R22, R46, -5, R22 ;  /* 0xc01400002e16782b */ /* 0x000fe40000000016 */
[----:B------:R-:W-:Y:S02]  /*78e0*/  DFMA R32, R52, -5, R32 ;  /* 0xc01400003420782b */ /* 0x000fe40000000020 */
[C---:B------:R-:W-:Y:S02]  /*78f0*/  DFMA R10, R54.reuse, 4, R10 ;  /* 0x40100000360a782b */ /* 0x040fe4000000000a */
[----:B------:R-:W-:Y:S02]  /*7900*/  DADD R54, R54, -R58 ;  /* 0x0000000036367229 */ /* 0x000fe4000000083a */
[----:B------:R-:W-:Y:S02]  /*7910*/  DADD R58, -R58, R12 ;  /* 0x000000003a3a7229 */ /* 0x000fe4000000010c */
[----:B------:R-:W-:-:S02]  /*7920*/  DADD R12, -R30, R52 ;  /* 0x000000001e0c7229 */ /* 0x000fc40000000134 */
[----:B------:R-:W-:Y:S02]  /*7930*/  DADD R10, -R6, R10 ;  /* 0x00000000060a7229 */ /* 0x000fe4000000010a */
[----:B------:R-:W-:Y:S02]  /*7940*/  DFMA R34, R42, 4, R22 ;  /* 0x401000002a22782b */ /* 0x000fe40000000016 */
[----:B------:R-:W-:Y:S02]  /*7950*/  DFMA R32, R30, 4, R32 ;  /* 0x401000001e20782b */ /* 0x000fe40000000020 */
[----:B------:R-:W-:Y:S02]  /*7960*/  DFMA R12, R12, 3, R50 ;  /* 0x400800000c0c782b */ /* 0x000fe40000000032 */
[----:B------:R-:W-:Y:S02]  /*7970*/  DADD R6, -R42, R46 ;  /* 0x000000002a067229 */ /* 0x000fe4000000012e */
[----:B------:R-:W-:-:S02]  /*7980*/  DADD R22, R38, R38 ;  /* 0x0000000026167229 */ /* 0x000fc40000000026 */
[----:B------:R-:W-:Y:S02]  /*7990*/  DADD R30, R30, -R4 ;  /* 0x000000001e1e7229 */ /* 0x000fe40000000804 */
[----:B------:R-:W-:Y:S01]  /*79a0*/  DADD R12, -R4, R12 ;  /* 0x00000000040c7229 */ /* 0x000fe2000000010c */
[----:B------:R-:W0:Y:S01]  /*79b0*/  F2F.F64.F32 R4, R0 ;  /* 0x0000000000047310 */ /* 0x000e220000201800 */
[----:B------:R-:W-:Y:S02]  /*79c0*/  DFMA R6, R6, 3, R40 ;  /* 0x400800000606782b */ /* 0x000fe40000000028 */
[----:B------:R-:W-:Y:S02]  /*79d0*/  DFMA R22, R24, -5, R22 ;  /* 0xc01400001816782b */ /* 0x000fe40000000016 */
[----:B------:R-:W-:Y:S02]  /*79e0*/  DADD R36, -R26, R24 ;  /* 0x000000001a247229 */ /* 0x000fe40000000118 */
[----:B------:R-:W-:-:S02]  /*79f0*/  DADD R34, -R40, R34 ;  /* 0x0000000028227229 */ /* 0x000fc40000000122 */
[----:B------:R-:W-:Y:S02]  /*7a00*/  DADD R6, -R48, R6 ;  /* 0x0000000030067229 */ /* 0x000fe40000000106 */
[----:B------:R-:W-:Y:S02]  /*7a10*/  DFMA R22, R26, 4, R22 ;  /* 0x401000001a16782b */ /* 0x000fe40000000016 */
[----:B------:R-:W-:Y:S02]  /*7a20*/  DFMA R36, R36, 3, R8 ;  /* 0x400800002424782b */ /* 0x000fe40000000008 */
[----:B------:R-:W-:Y:S02]  /*7a30*/  DADD R32, -R50, R32 ;  /* 0x0000000032207229 */ /* 0x000fe40000000120 */
[----:B0-----:R-:W-:Y:S02]  /*7a40*/  DFMA R10, R4, R58, R10 ;  /* 0x0000003a040a722b */ /* 0x001fe4000000000a */
[----:B------:R-:W-:-:S02]  /*7a50*/  DADD R22, -R8, R22 ;  /* 0x0000000008167229 */ /* 0x000fc40000000116 */
[----:B------:R-:W-:Y:S01]  /*7a60*/  DFMA R34, R4, R6, R34 ;  /* 0x000000060422722b */ /* 0x000fe20000000022 */
[----:B------:R-:W0:Y:S01]  /*7a70*/  MUFU.RCP64H R9, R29 ;  /* 0x0000001d00097308 */ /* 0x000e220000001800 */
[----:B------:R-:W-:Y:S01]  /*7a80*/  DADD R36, -R38, R36 ;  /* 0x0000000026247229 */ /* 0x000fe20000000124 */
[----:B------:R-:W-:Y:S01]  /*7a90*/  MOV R8, 0x1 ;  /* 0x0000000100087802 */ /* 0x000fe20000000f00 */
[----:B------:R-:W-:Y:S02]  /*7aa0*/  DADD R42, R42, -R48 ;  /* 0x000000002a2a7229 */ /* 0x000fe40000000830 */
[C---:B------:R-:W-:Y:S02]  /*7ab0*/  DFMA R12, R4.reuse, R12, R32 ;  /* 0x0000000c040c722b */ /* 0x040fe40000000020 */
[C---:B------:R-:W-:Y:S02]  /*7ac0*/  DFMA R10, R4.reuse, R10, R54 ;  /* 0x0000000a040a722b */ /* 0x040fe40000000036 */
[----:B------:R-:W-:-:S02]  /*7ad0*/  DMUL R6, R4, 0.5 ;  /* 0x3fe0000004067828 */ /* 0x000fc40000000000 */
[----:B------:R-:W-:Y:S02]  /*7ae0*/  DADD R26, R26, -R38 ;  /* 0x000000001a1a7229 */ /* 0x000fe40000000826 */
[C---:B------:R-:W-:Y:S02]  /*7af0*/  DFMA R22, R4.reuse, R36, R22 ;  /* 0x000000240416722b */ /* 0x040fe40000000016 */
[C---:B------:R-:W-:Y:S02]  /*7b00*/  DFMA R12, R4.reuse, R12, R30 ;  /* 0x0000000c040c722b */ /* 0x040fe4000000001e */
[----:B------:R-:W-:Y:S02]  /*7b10*/  DFMA R34, R4, R34, R42 ;  /* 0x000000220422722b */ /* 0x000fe4000000002a */
[----:B------:R-:W-:Y:S02]  /*7b20*/  DFMA R56, R6, R10, R56 ;  /* 0x0000000a0638722b */ /* 0x000fe40000000038 */
[----:B------:R-:W-:-:S02]  /*7b30*/  DFMA R22, R4, R22, R26 ;  /* 0x000000160416722b */ /* 0x000fc4000000001a */
[C---:B------:R-:W-:Y:S02]  /*7b40*/  DFMA R52, R6.reuse, R12, R52 ;  /* 0x0000000c0634722b */ /* 0x040fe40000000034 */
[----:B------:R-:W-:Y:S02]  /*7b50*/  DFMA R34, R6, R34, R46 ;  /* 0x000000220622722b */ /* 0x000fe4000000002e */
[----:B------:R-:W-:Y:S02]  /*7b60*/  DADD R4, R56, R56 ;  /* 0x0000000038047229 */ /* 0x000fe40000000038 */
[----:B------:R-:W-:Y:S02]  /*7b70*/  DFMA R22, R6, R22, R24 ;  /* 0x000000160616722b */ /* 0x000fe40000000018 */
[----:B0-----:R-:W-:Y:S02]  /*7b80*/  DFMA R10, -R28, R8, 1 ;  /* 0x3ff000001c0a742b */ /* 0x001fe40000000108 */
[----:B------:R-:W-:-:S02]  /*7b90*/  DADD R6, R52, -R34 ;  /* 0x0000000034067229 */ /* 0x000fc40000000822 */
[----:B------:R-:W-:-:S04]  /*7ba0*/  DFMA R4, R52, -5, R4 ;  /* 0xc01400003404782b */ /* 0x000fc80000000004 */
[----:B------:R-:W-:Y:S02]  /*7bb0*/  DFMA R10, R10, R10, R10 ;  /* 0x0000000a0a0a722b */ /* 0x000fe4000000000a */
[----:B------:R-:W-:Y:S02]  /*7bc0*/  DFMA R6, R6, 3, R22 ;  /* 0x400800000606782b */ /* 0x000fe40000000016 */
[----:B------:R-:W-:Y:S02]  /*7bd0*/  DFMA R4, R34, 4, R4 ;  /* 0x401000002204782b */ /* 0x000fe40000000004 */
[----:B------:R-:W-:Y:S02]  /*7be0*/  DADD R34, -R56, R34 ;  /* 0x0000000038227229 */ /* 0x000fe40000000122 */
[----:B------:R-:W-:Y:S02]  /*7bf0*/  DFMA R10, R8, R10, R8 ;  /* 0x0000000a080a722b */ /* 0x000fe40000000008 */
[----:B------:R-:W-:-:S02]  /*7c00*/  DADD R6, -R56, R6 ;  /* 0x0000000038067229 */ /* 0x000fc40000000106 */
[----:B------:R-:W-:-:S08]  /*7c10*/  DADD R4, -R22, R4 ;  /* 0x0000000016047229 */ /* 0x000fd00000000104 */
[C---:B------:R-:W-:Y:S02]  /*7c20*/  DFMA R6, R2.reuse, R6, R4 ;  /* 0x000000060206722b */ /* 0x040fe40000000004 */
[----:B------:R-:W-:-:S06]  /*7c30*/  DMUL R4, R2, 0.5 ;  /* 0x3fe0000002047828 */ /* 0x000fcc0000000000 */
[----:B------:R-:W-:Y:S02]  /*7c40*/  DFMA R6, R2, R6, R34 ;  /* 0x000000060206722b */ /* 0x000fe40000000022 */
[----:B------:R-:W-:-:S06]  /*7c50*/  DFMA R2, -R28, R10, 1 ;  /* 0x3ff000001c02742b */ /* 0x000fcc000000010a */
[----:B------:R-:W-:Y:S02]  /*7c60*/  DFMA R4, R4, R6, R52 ;  /* 0x000000060404722b */ /* 0x000fe40000000034 */
[----:B------:R-:W-:-:S08]  /*7c70*/  DFMA R2, R10, R2, R10 ;  /* 0x000000020a02722b */ /* 0x000fd0000000000a */
[----:B------:R-:W0:Y:S08]  /*7c80*/  F2F.F32.F64 R4, R4 ;  /* 0x0000000400047310 */ /* 0x000e300000301000 */
[----:B0-----:R-:W0:Y:S02]  /*7c90*/  F2F.F64.F32 R12, R4 ;  /* 0x00000004000c7310 */ /* 0x001e240000201800 */
[----:B0-----:R-:W-:Y:S01]  /*7ca0*/  DMUL R6, R12, R2 ;  /* 0x000000020c067228 */ /* 0x001fe20000000000 */
[----:B------:R-:W-:-:S07]  /*7cb0*/  FSETP.GEU.AND P1, PT, |R13|, 6.5827683646048100446e-37, PT ;  /* 0x036000000d00780b */ /* 0x000fce0003f2e200 */
[----:B------:R-:W-:-:S08]  /*7cc0*/  DFMA R8, -R28, R6, R12 ;  /* 0x000000061c08722b */ /* 0x000fd0000000010c */
[----:B------:R-:W-:-:S10]  /*7cd0*/  DFMA R2, R2, R8, R6 ;  /* 0x000000080202722b */ /* 0x000fd40000000006 */
[----:B------:R-:W-:-:S05]  /*7ce0*/  FFMA R0, RZ, R29, R3 ;  /* 0x0000001dff007223 */ /* 0x000fca0000000003 */
[----:B------:R-:W-:-:S13]  /*7cf0*/  FSETP.GT.AND P0, PT, |R0|, 1.469367938527859385e-39, PT ;  /* 0x001000000000780b */ /* 0x000fda0003f04200 */
[----:B------:R-:W-:Y:S05]  /*7d00*/  @P0 BRA P1, `(.L_x_127) ;  /* 0x0000000000100947 */ /* 0x000fea0000800000 */
[----:B------:R-:W-:-:S07]  /*7d10*/  MOV R0, 0x7d30 ;  /* 0x00007d3000007802 */ /* 0x000fce0000000f00 */
[----:B------:R-:W-:Y:S05]  /*7d20*/  CALL.REL.NOINC `($__internal_0_$__cuda_sm20_div_rn_f64_full) ;  /* 0x0000000000a87944 */ /* 0x000fea0003c00000 */
[----:B------:R-:W-:Y:S02]  /*7d30*/  IMAD.MOV.U32 R2, RZ, RZ, R12 ;  /* 0x000000ffff027224 */ /* 0x000fe400078e000c */
[----:B------:R-:W-:-:S07]  /*7d40*/  IMAD.MOV.U32 R3, RZ, RZ, R13 ;  /* 0x000000ffff037224 */ /* 0x000fce00078e000d */
.L_x_127:
[----:B------:R-:W-:Y:S05]  /*7d50*/  BSYNC.RECONVERGENT B0 ;  /* 0x0000000000007941 */ /* 0x000fea0003800200 */
.L_x_126:
[----:B------:R-:W0:Y:S02]  /*7d60*/  F2F.F64.F32 R4, R16 ;  /* 0x0000001000047310 */ /* 0x000e240000201800 */
[----:B0-----:R-:W-:-:S06]  /*7d70*/  DADD R4, R4, R2 ;  /* 0x0000000004047229 */ /* 0x001fcc0000000002 */
[----:B------:R0:W1:Y:S01]  /*7d80*/  F2F.F32.F64 R16, R4 ;  /* 0x0000000400107310 */ /* 0x0000620000301000 */
[----:B------:R-:W-:Y:S05]  /*7d90*/  BRA.U UP0, `(.L_x_128) ;  /* 0xffffff8500407547 */ /* 0x000fea000b83ffff */
[----:B-1----:R-:W-:Y:S01]  /*7da0*/  FMNMX.NAN R16, R16, 1, PT ;  /* 0x3f80000010107809 */ /* 0x002fe20003820000 */
[----:B------:R-:W-:Y:S01]  /*7db0*/  BSSY.RECONVERGENT B0, `(.L_x_129) ;  /* 0x0000008000007945 */ /* 0x000fe20003800200 */
[----:B------:R-:W-:Y:S01]  /*7dc0*/  IMAD.MOV.U32 R2, RZ, RZ, RZ ;  /* 0x000000ffff027224 */ /* 0x000fe200078e00ff */
[----:B------:R-:W-:Y:S01]  /*7dd0*/  MOV R0, 0x7e30 ;  /* 0x00007e3000007802 */ /* 0x000fe20000000f00 */
[----:B------:R-:W0:Y:S01]  /*7de0*/  F2F.F64.F32 R14, R16 ;  /* 0x00000010000e7310 */ /* 0x000e220000201800 */
[----:B------:R-:W-:Y:S01]  /*7df0*/  IMAD.MOV.U32 R3, RZ, RZ, 0x40000000 ;  /* 0x40000000ff037424 */ /* 0x000fe200078e00ff */
[----:B0-----:R-:W-:-:S10]  /*7e00*/  DADD R4, -RZ, |R14| ;  /* 0x00000000ff047229 */ /* 0x001fd4000000050e */
[----:B------:R-:W-:-:S07]  /*7e10*/  MOV R8, R4 ;  /* 0x0000000400087202 */ /* 0x000fce0000000f00 */
[----:B------:R-:W-:Y:S05]  /*7e20*/  CALL.REL.NOINC `($_Z9addKernelPfPiS0_S0_$__internal_accurate_pow) ;  /* 0x0000001000547944 */ /* 0x000fea0003c00000 */
[----:B------:R-:W-:Y:S05]  /*7e30*/  BSYNC.RECONVERGENT B0 ;  /* 0x0000000000007941 */ /* 0x000fea0003800200 */
.L_x_129:
[----:B------:R-:W-:Y:S01]  /*7e40*/  DADD R2, R14, 2 ;  /* 0x400000000e027429 */ /* 0x000fe20000000000 */
[----:B------:R-:W0:Y:S01]  /*7e50*/  S2R R0, SR_TID.X ;  /* 0x0000000000007919 */ /* 0x000e220000002100 */
[----:B------:R-:W-:Y:S01]  /*7e60*/  FSETP.NEU.AND P0, PT, R16, RZ, PT ;  /* 0x000000ff1000720b */ /* 0x000fe20003f0d000 */
[----:B------:R-:W-:Y:S07]  /*7e70*/  BSSY.RECONVERGENT B0, `(.L_x_130) ;  /* 0x000000c000007945 */ /* 0x000fee0003800200 */
[----:B------:R-:W-:-:S02]  /*7e80*/  LOP3.LUT R2, R3, 0x7ff00000, RZ, 0xc0, !PT ;  /* 0x7ff0000003027812 */ /* 0x000fc400078ec0ff */
[----:B------:R-:W-:Y:S02]  /*7e90*/  FSEL R3, R29, RZ, P0 ;  /* 0x000000ff1d037208 */ /* 0x000fe40000000000 */
[----:B------:R-:W-:Y:S02]  /*7ea0*/  ISETP.NE.AND P1, PT, R2, 0x7ff00000, PT ;  /* 0x7ff000000200780c */ /* 0x000fe40003f25270 */
[----:B------:R-:W-:-:S11]  /*7eb0*/  FSEL R2, R28, RZ, P0 ;  /* 0x000000ff1c027208 */ /* 0x000fd60000000000 */
[----:B------:R-:W-:Y:S05]  /*7ec0*/  @P1 BRA `(.L_x_131) ;  /* 0x0000000000181947 */ /* 0x000fea0003800000 */
[----:B------:R-:W-:-:S13]  /*7ed0*/  FSETP.NAN.AND P0, PT, R16, R16, PT ;  /* 0x000000101000720b */ /* 0x000fda0003f08000 */
[----:B------:R-:W-:Y:S01]  /*7ee0*/  @P0 DADD R2, R14, 2 ;  /* 0x400000000e020429 */ /* 0x000fe20000000000 */
[----:B------:R-:W-:Y:S10]  /*7ef0*/  @P0 BRA `(.L_x_131) ;  /* 0x00000000000c0947 */ /* 0x000ff40003800000 */
[----:B------:R-:W-:-:S14]  /*7f00*/  DSETP.NEU.AND P0, PT, |R14|, +INF , PT ;  /* 0x7ff000000e00742a */ /* 0x000fdc0003f0d200 */
[----:B------:R-:W-:Y:S02]  /*7f10*/  @!P0 IMAD.MOV.U32 R2, RZ, RZ, 0x0 ;  /* 0x00000000ff028424 */ /* 0x000fe400078e00ff */
[----:B------:R-:W-:-:S07]  /*7f20*/  @!P0 IMAD.MOV.U32 R3, RZ, RZ, 0x7ff00000 ;  /* 0x7ff00000ff038424 */ /* 0x000fce00078e00ff */
.L_x_131:
[----:B------:R-:W-:Y:S05]  /*7f30*/  BSYNC.RECONVERGENT B0 ;  /* 0x0000000000007941 */ /* 0x000fea0003800200 */
.L_x_130:
[----:B------:R-:W0:Y:S01]  /*7f40*/  S2UR UR4, SR_CTAID.X ;  /* 0x00000000000479c3 */ /* 0x000e220000002500 */
[----:B------:R-:W1:Y:S01]  /*7f50*/  F2F.F32.F64 R2, R2 ;  /* 0x0000000200027310 */ /* 0x000e620000301000 */
[----:B------:R-:W-:-:S06]  /*7f60*/  FSETP.NEU.AND P0, PT, R16, 1, PT ;  /* 0x3f8000001000780b */ /* 0x000fcc0003f0d000 */
[----:B------:R-:W2:Y:S01]  /*7f70*/  LDC.64 R4, c[0x0][0x380] ;  /* 0x0000e000ff047b82 */ /* 0x000ea20000000a00 */
[----:B-1----:R-:W-:Y:S01]  /*7f80*/  FSEL R7, R2, 1, P0 ;  /* 0x3f80000002077808 */ /* 0x002fe20000000000 */
[----:B0-----:R-:W-:-:S04]  /*7f90*/  IMAD R17, R17, R0, UR4 ;  /* 0x0000000411117e24 */ /* 0x001fc8000f8e0200 */
[----:B--2---:R-:W-:-:S05]  /*7fa0*/  IMAD.WIDE R4, R17, 0x4, R4 ;  /* 0x0000000411047825 */ /* 0x004fca00078e0204 */
[----:B------:R-:W-:Y:S01]  /*7fb0*/  STG.E desc[UR8][R4.64], R7 ;  /* 0x0000000704007986 */ /* 0x000fe2000c101908 */
[----:B------:R-:W-:Y:S05]  /*7fc0*/  EXIT ;  /* 0x000000000000794d */ /* 0x000fea0003800000 */
        .weak           $__internal_0_$__cuda_sm20_div_rn_f64_full
        .type           $__internal_0_$__cuda_sm20_div_rn_f64_full,@function
        .size           $__internal_0_$__cuda_sm20_div_rn_f64_full,($__internal_1_$__cuda_sm20_rcp_rn_f32_slowpath - $__internal_0_$__cuda_sm20_div_rn_f64_full)
$__internal_0_$__cuda_sm20_div_rn_f64_full:
[C---:B------:R-:W-:Y:S01]  /*7fd0*/  FSETP.GEU.AND P0, PT, |R29|.reuse, 1.469367938527859385e-39, PT ;  /* 0x001000001d00780b */ /* 0x040fe20003f0e200 */
[----:B------:R-:W-:Y:S01]  /*7fe0*/  IMAD.MOV.U32 R3, RZ, RZ, R29 ;  /* 0x000000ffff037224 */ /* 0x000fe200078e001d */
[C---:B------:R-:W-:Y:S01]  /*7ff0*/  LOP3.LUT R4, R29.reuse, 0x800fffff, RZ, 0xc0, !PT ;  /* 0x800fffff1d047812 */ /* 0x040fe200078ec0ff */
[----:B------:R-:W-:Y:S01]  /*8000*/  IMAD.MOV.U32 R8, RZ, RZ, 0x1 ;  /* 0x00000001ff087424 */ /* 0x000fe200078e00ff */
[----:B------:R-:W-:Y:S01]  /*8010*/  MOV R2, R28 ;  /* 0x0000001c00027202 */ /* 0x000fe20000000f00 */
[----:B------:R-:W-:Y:S01]  /*8020*/  IMAD.MOV.U32 R6, RZ, RZ, R12 ;  /* 0x000000ffff067224 */ /* 0x000fe200078e000c */
[----:B------:R-:W-:Y:S01]  /*8030*/  LOP3.LUT R5, R4, 0x3ff00000, RZ, 0xfc, !PT ;  /* 0x3ff0000004057812 */ /* 0x000fe200078efcff */
[----:B------:R-:W-:Y:S01]  /*8040*/  IMAD.MOV.U32 R4, RZ, RZ, R28 ;  /* 0x000000ffff047224 */ /* 0x000fe200078e001c */
[----:B------:R-:W-:Y:S01]  /*8050*/  MOV R7, R13 ;  /* 0x0000000d00077202 */ /* 0x000fe20000000f00 */
[----:B------:R-:W-:Y:S01]  /*8060*/  IMAD.MOV.U32 R19, RZ, RZ, 0x1ca00000 ;  /* 0x1ca00000ff137424 */ /* 0x000fe200078e00ff */
[----:B------:R-:W-:Y:S01]  /*8070*/  LOP3.LUT R15, R29, 0x7ff00000, RZ, 0xc0, !PT ;  /* 0x7ff000001d0f7812 */ /* 0x000fe200078ec0ff */
[----:B------:R-:W-:Y:S01]  /*8080*/  BSSY.RECONVERGENT B1, `(.L_x_132) ;  /* 0x0000050000017945 */ /* 0x000fe20003800200 */
[C---:B------:R-:W-:Y:S01]  /*8090*/  FSETP.GEU.AND P2, PT, |R7|.reuse, 1.469367938527859385e-39, PT ;  /* 0x001000000700780b */ /* 0x040fe20003f4e200 */
[----:B------:R-:W-:Y:S01]  /*80a0*/  @!P0 DMUL R4, R2, 8.98846567431157953865e+307 ;  /* 0x7fe0000002048828 */ /* 0x000fe20000000000 */
[----:B------:R-:W-:-:S04]  /*80b0*/  LOP3.LUT R21, R7, 0x7ff00000, RZ, 0xc0, !PT ;  /* 0x7ff0000007157812 */ /* 0x000fc800078ec0ff */
[----:B------:R-:W-:Y:S01]  /*80c0*/  ISETP.GE.U32.AND P1, PT, R21, R15, PT ;  /* 0x0000000f1500720c */ /* 0x000fe20003f26070 */
[----:B------:R-:W0:Y:S01]  /*80d0*/  MUFU.RCP64H R9, R5 ;  /* 0x0000000500097308 */ /* 0x000e220000001800 */
[----:B------:R-:W-:-:S03]  /*80e0*/  IMAD.MOV.U32 R24, RZ, RZ, R21 ;  /* 0x000000ffff187224 */ /* 0x000fc600078e0015 */
[----:B------:R-:W-:Y:S02]  /*80f0*/  @!P0 LOP3.LUT R15, R5, 0x7ff00000, RZ, 0xc0, !PT ;  /* 0x7ff00000050f8812 */ /* 0x000fe400078ec0ff */
[----:B------:R-:W-:-:S03]  /*8100*/  @!P2 LOP3.LUT R12, R3, 0x7ff00000, RZ, 0xc0, !PT ;  /* 0x7ff00000030ca812 */ /* 0x000fc600078ec0ff */
[----:B------:R-:W-:Y:S01]  /*8110*/  VIADD R26, R15, 0xffffffff ;  /* 0xffffffff0f1a7836 */ /* 0x000fe20000000000 */
[----:B------:R-:W-:Y:S01]  /*8120*/  @!P2 ISETP.GE.U32.AND P3, PT, R21, R12, PT ;  /* 0x0000000c1500a20c */ /* 0x000fe20003f66070 */
[----:B0-----:R-:W-:-:S08]  /*8130*/  DFMA R10, R8, -R4, 1 ;  /* 0x3ff00000080a742b */ /* 0x001fd00000000804 */
[----:B------:R-:W-:-:S08]  /*8140*/  DFMA R10, R10, R10, R10 ;  /* 0x0000000a0a0a722b */ /* 0x000fd0000000000a */
[----:B------:R-:W-:Y:S01]  /*8150*/  DFMA R12, R8, R10, R8 ;  /* 0x0000000a080c722b */ /* 0x000fe20000000008 */
[C---:B------:R-:W-:Y:S01]  /*8160*/  @!P2 SEL R11, R19.reuse, 0x63400000, !P3 ;  /* 0x63400000130ba807 */ /* 0x040fe20005800000 */
[----:B------:R-:W-:Y:S01]  /*8170*/  IMAD.MOV.U32 R8, RZ, RZ, R6 ;  /* 0x000000ffff087224 */ /* 0x000fe200078e0006 */
[----:B------:R-:W-:Y:S02]  /*8180*/  SEL R9, R19, 0x63400000, !P1 ;  /* 0x6340000013097807 */ /* 0x000fe40004800000 */
[--C-:B------:R-:W-:Y:S02]  /*8190*/  @!P2 LOP3.LUT R11, R11, 0x80000000, R7.reuse, 0xf8, !PT ;  /* 0x800000000b0ba812 */ /* 0x100fe400078ef807 */
[----:B------:R-:W-:Y:S01]  /*81a0*/  LOP3.LUT R9, R9, 0x800fffff, R7, 0xf8, !PT ;  /* 0x800fffff09097812 */ /* 0x000fe200078ef807 */
[----:B------:R-:W-:Y:S01]  /*81b0*/  DFMA R22, R12, -R4, 1 ;  /* 0x3ff000000c16742b */ /* 0x000fe20000000804 */
[----:B------:R-:W-:Y:S02]  /*81c0*/  @!P2 LOP3.LUT R11, R11, 0x100000, RZ, 0xfc, !PT ;  /* 0x001000000b0ba812 */ /* 0x000fe400078efcff */
[----:B------:R-:W-:-:S05]  /*81d0*/  @!P2 MOV R10, RZ ;  /* 0x000000ff000aa202 */ /* 0x000fca0000000f00 */
[----:B------:R-:W-:Y:S02]  /*81e0*/  DFMA R22, R12, R22, R12 ;  /* 0x000000160c16722b */ /* 0x000fe4000000000c */
[----:B------:R-:W-:-:S08]  /*81f0*/  @!P2 DFMA R8, R8, 2, -R10 ;  /* 0x400000000808a82b */ /* 0x000fd0000000080a */
[----:B------:R-:W-:Y:S02]  /*8200*/  DMUL R10, R22, R8 ;  /* 0x00000008160a7228 */ /* 0x000fe40000000000 */
[----:B------:R-:W-:-:S05]  /*8210*/  @!P2 LOP3.LUT R24, R9, 0x7ff00000, RZ, 0xc0, !PT ;  /* 0x7ff000000918a812 */ /* 0x000fca00078ec0ff */
[----:B------:R-:W-:Y:S01]  /*8220*/  VIADD R25, R24, 0xffffffff ;  /* 0xffffffff18197836 */ /* 0x000fe20000000000 */
[----:B------:R-:W-:-:S04]  /*8230*/  DFMA R12, R10, -R4, R8 ;  /* 0x800000040a0c722b */ /* 0x000fc80000000008 */
[----:B------:R-:W-:-:S04]  /*8240*/  ISETP.GT.U32.AND P0, PT, R25, 0x7feffffe, PT ;  /* 0x7feffffe1900780c */ /* 0x000fc80003f04070 */
[----:B------:R-:W-:Y:S01]  /*8250*/  ISETP.GT.U32.OR P0, PT, R26, 0x7feffffe, P0 ;  /* 0x7feffffe1a00780c */ /* 0x000fe20000704470 */
[----:B------:R-:W-:-:S12]  /*8260*/  DFMA R10, R22, R12, R10 ;  /* 0x0000000c160a722b */ /* 0x000fd8000000000a */
[----:B------:R-:W-:Y:S05]  /*8270*/  @P0 BRA `(.L_x_133) ;  /* 0x00000000006c0947 */ /* 0x000fea0003800000 */
[----:B------:R-:W-:-:S04]  /*8280*/  LOP3.LUT R12, R3, 0x7ff00000, RZ, 0xc0, !PT ;  /* 0x7ff00000030c7812 */ /* 0x000fc800078ec0ff */
[CC--:B------:R-:W-:Y:S02]  /*8290*/  VIADDMNMX R6, R21.reuse, -R12.reuse, 0xb9600000, !PT ;  /* 0xb960000015067446 */ /* 0x0c0fe4000780090c */
[----:B------:R-:W-:Y:S02]  /*82a0*/  ISETP.GE.U32.AND P0, PT, R21, R12, PT ;  /* 0x0000000c1500720c */ /* 0x000fe40003f06070 */
[----:B------:R-:W-:Y:S02]  /*82b0*/  VIMNMX R6, PT, PT, R6, 0x46a00000, PT ;  /* 0x46a0000006067848 */ /* 0x000fe40003fe0100 */
[----:B------:R-:W-:-:S04]  /*82c0*/  SEL R15, R19, 0x63400000, !P0 ;  /* 0x63400000130f7807 */ /* 0x000fc80004000000 */
[----:B------:R-:W-:Y:S01]  /*82d0*/  IADD3 R15, PT, PT, -R15, R6, RZ ;  /* 0x000000060f0f7210 */ /* 0x000fe20007ffe1ff */
[----:B------:R-:W-:-:S04]  /*82e0*/  IMAD.MOV.U32 R6, RZ, RZ, RZ ;  /* 0x000000ffff067224 */ /* 0x000fc800078e00ff */
[----:B------:R-:W-:-:S06]  /*82f0*/  VIADD R7, R15, 0x7fe00000 ;  /* 0x7fe000000f077836 */ /* 0x000fcc0000000000 */
[----:B------:R-:W-:-:S10]  /*8300*/  DMUL R12, R10, R6 ;  /* 0x000000060a0c7228 */ /* 0x000fd40000000000 */
[----:B------:R-:W-:-:S13]  /*8310*/  FSETP.GTU.AND P0, PT, |R13|, 1.469367938527859385e-39, PT ;  /* 0x001000000d00780b */ /* 0x000fda0003f0c200 */
[----:B------:R-:W-:Y:S05]  /*8320*/  @P0 BRA `(.L_x_134) ;  /* 0x0000000000940947 */ /* 0x000fea0003800000 */
[----:B------:R-:W-:Y:S01]  /*8330*/  DFMA R4, R10, -R4, R8 ;  /* 0x800000040a04722b */ /* 0x000fe20000000008 */
[----:B------:R-:W-:-:S09]  /*8340*/  IMAD.MOV.U32 R6, RZ, RZ, RZ ;  /* 0x000000ffff067224 */ /* 0x000fd200078e00ff */
[C---:B------:R-:W-:Y:S02]  /*8350*/  FSETP.NEU.AND P0, PT, R5.reuse, RZ, PT ;  /* 0x000000ff0500720b */ /* 0x040fe40003f0d000 */
[----:B------:R-:W-:-:S04]  /*8360*/  LOP3.LUT R9, R5, 0x80000000, R3, 0x48, !PT ;  /* 0x8000000005097812 */ /* 0x000fc800078e4803 */
[----:B------:R-:W-:-:S07]  /*8370*/  LOP3.LUT R7, R9, R7, RZ, 0xfc, !PT ;  /* 0x0000000709077212 */ /* 0x000fce00078efcff */
[----:B------:R-:W-:Y:S05]  /*8380*/  @!P0 BRA `(.L_x_134) ;  /* 0x00000000007c8947 */ /* 0x000fea0003800000 */
[----:B------:R-:W-:Y:S01]  /*8390*/  IADD3 R3, PT, PT, -R15, RZ, RZ ;  /* 0x000000ff0f037210 */ /* 0x000fe20007ffe1ff */
[----:B------:R-:W-:Y:S01]  /*83a0*/  IMAD.MOV.U32 R2, RZ, RZ, RZ ;  /* 0x000000ffff027224 */ /* 0x000fe200078e00ff */
[----:B------:R-:W-:-:S05]  /*83b0*/  DMUL.RP R6, R10, R6 ;  /* 0x000000060a067228 */ /* 0x000fca0000008000 */
[----:B------:R-:W-:-:S05]  /*83c0*/  DFMA R2, R12, -R2, R10 ;  /* 0x800000020c02722b */ /* 0x000fca000000000a */
[----:B------:R-:W-:Y:S02]  /*83d0*/  LOP3.LUT R9, R7, R9, RZ, 0x3c, !PT ;  /* 0x0000000907097212 */ /* 0x000fe400078e3cff */
[----:B------:R-:W-:-:S04]  /*83e0*/  IADD3 R2, PT, PT, -R15, -0x43300000, RZ ;  /* 0xbcd000000f027810 */ /* 0x000fc80007ffe1ff */
[----:B------:R-:W-:-:S04]  /*83f0*/  FSETP.NEU.AND P0, PT, |R3|, R2, PT ;  /* 0x000000020300720b */ /* 0x000fc80003f0d200 */
[----:B------:R-:W-:Y:S02]  /*8400*/  FSEL R12, R6, R12, !P0 ;  /* 0x0000000c060c7208 */ /* 0x000fe40004000000 */
[----:B------:R-:W-:Y:S01]  /*8410*/  FSEL R13, R9, R13, !P0 ;  /* 0x0000000d090d7208 */ /* 0x000fe20004000000 */
[----:B------:R-:W-:Y:S06]  /*8420*/  BRA `(.L_x_134) ;  /* 0x0000000000547947 */ /* 0x000fec0003800000 */
.L_x_133:
[----:B------:R-:W-:-:S14]  /*8430*/  DSETP.NAN.AND P0, PT, R6, R6, PT ;  /* 0x000000060600722a */ /* 0x000fdc0003f08000 */
[----:B------:R-:W-:Y:S05]  /*8440*/  @P0 BRA `(.L_x_135) ;  /* 0x0000000000440947 */ /* 0x000fea0003800000 */
[----:B------:R-:W-:-:S14]  /*8450*/  DSETP.NAN.AND P0, PT, R2, R2, PT ;  /* 0x000000020200722a */ /* 0x000fdc0003f08000 */
[----:B------:R-:W-:Y:S05]  /*8460*/  @P0 BRA `(.L_x_136) ;  /* 0x0000000000300947 */ /* 0x000fea0003800000 */
[----:B------:R-:W-:Y:S01]  /*8470*/  ISETP.NE.AND P0, PT, R24, R15, PT ;  /* 0x0000000f1800720c */ /* 0x000fe20003f05270 */
[----:B------:R-:W-:Y:S02]  /*8480*/  IMAD.MOV.U32 R12, RZ, RZ, 0x0 ;  /* 0x00000000ff0c7424 */ /* 0x000fe400078e00ff */
[----:B------:R-:W-:-:S10]  /*8490*/  IMAD.MOV.U32 R13, RZ, RZ, -0x80000 ;  /* 0xfff80000ff0d7424 */ /* 0x000fd400078e00ff */
[----:B------:R-:W-:Y:S05]  /*84a0*/  @!P0 BRA `(.L_x_134) ;  /* 0x0000000000348947 */ /* 0x000fea0003800000 */
[----:B------:R-:W-:Y:S02]  /*84b0*/  ISETP.NE.AND P0, PT, R24, 0x7ff00000, PT ;  /* 0x7ff000001800780c */ /* 0x000fe40003f05270 */
[----:B------:R-:W-:Y:S02]  /*84c0*/  LOP3.LUT R13, R7, 0x80000000, R3, 0x48, !PT ;  /* 0x80000000070d7812 */ /* 0x000fe400078e4803 */
[----:B------:R-:W-:-:S13]  /*84d0*/  ISETP.EQ.OR P0, PT, R15, RZ, !P0 ;  /* 0x000000ff0f00720c */ /* 0x000fda0004702670 */
[----:B------:R-:W-:Y:S02]  /*84e0*/  @P0 LOP3.LUT R2, R13, 0x7ff00000, RZ, 0xfc, !PT ;  /* 0x7ff000000d020812 */ /* 0x000fe400078efcff */
[----:B------:R-:W-:Y:S01]  /*84f0*/  @!P0 MOV R12, RZ ;  /* 0x000000ff000c8202 */ /* 0x000fe20000000f00 */
[----:B------:R-:W-:Y:S02]  /*8500*/  @P0 IMAD.MOV.U32 R12, RZ, RZ, RZ ;  /* 0x000000ffff0c0224 */ /* 0x000fe400078e00ff */
[----:B------:R-:W-:Y:S01]  /*8510*/  @P0 IMAD.MOV.U32 R13, RZ, RZ, R2 ;  /* 0x000000ffff0d0224 */ /* 0x000fe200078e0002 */
[----:B------:R-:W-:Y:S06]  /*8520*/  BRA `(.L_x_134) ;  /* 0x0000000000147947 */ /* 0x000fec0003800000 */
.L_x_136:
[----:B------:R-:W-:Y:S01]  /*8530*/  LOP3.LUT R13, R3, 0x80000, RZ, 0xfc, !PT ;  /* 0x00080000030d7812 */ /* 0x000fe200078efcff */
[----:B------:R-:W-:Y:S01]  /*8540*/  IMAD.MOV.U32 R12, RZ, RZ, R2 ;  /* 0x000000ffff0c7224 */ /* 0x000fe200078e0002 */
[----:B------:R-:W-:Y:S06]  /*8550*/  BRA `(.L_x_134) ;  /* 0x0000000000087947 */ /* 0x000fec0003800000 */
.L_x_135:
[----:B------:R-:W-:Y:S02]  /*8560*/  LOP3.LUT R13, R7, 0x80000, RZ, 0xfc, !PT ;  /* 0x00080000070d7812 */ /* 0x000fe400078efcff */
[----:B------:R-:W-:-:S07]  /*8570*/  MOV R12, R6 ;  /* 0x00000006000c7202 */ /* 0x000fce0000000f00 */
.L_x_134:
[----:B------:R-:W-:Y:S05]  /*8580*/  BSYNC.RECONVERGENT B1 ;  /* 0x0000000000017941 */ /* 0x000fea0003800200 */
.L_x_132:
[----:B------:R-:W-:Y:S02]  /*8590*/  IMAD.MOV.U32 R2, RZ, RZ, R0 ;  /* 0x000000ffff027224 */ /* 0x000fe400078e0000 */
[----:B------:R-:W-:-:S04]  /*85a0*/  IMAD.MOV.U32 R3, RZ, RZ, 0x0 ;  /* 0x00000000ff037424 */ /* 0x000fc800078e00ff */
[----:B------:R-:W-:Y:S05]  /*85b0*/  RET.REL.NODEC R2 `(_Z9addKernelPfPiS0_S0_) ;  /* 0xffffff7802907950 */ /* 0x000fea0003c3ffff */
        .weak           $__internal_1_$__cuda_sm20_rcp_rn_f32_slowpath
        .type           $__internal_1_$__cuda_sm20_rcp_rn_f32_slowpath,@function
        .size           $__internal_1_$__cuda_sm20_rcp_rn_f32_slowpath,($__internal_2_$__cuda_sm3x_div_rn_noftz_f32_slowpath - $__internal_1_$__cuda_sm20_rcp_rn_f32_slowpath)
$__internal_1_$__cuda_sm20_rcp_rn_f32_slowpath:
[----:B------:R-:W-:Y:S01]  /*85c0*/  IMAD.SHL.U32 R0, R24, 0x2, RZ ;  /* 0x0000000218007824 */ /* 0x000fe200078e00ff */
[----:B------:R-:W-:Y:S04]  /*85d0*/  BSSY.RECONVERGENT B1, `(.L_x_137) ;  /* 0x0000030000017945 */ /* 0x000fe80003800200 */
[----:B------:R-:W-:-:S04]  /*85e0*/  SHF.R.U32.HI R7, RZ, 0x18, R0 ;  /* 0x00000018ff077819 */ /* 0x000fc80000011600 */
[----:B------:R-:W-:-:S13]  /*85f0*/  ISETP.NE.U32.AND P0, PT, R7, RZ, PT ;  /* 0x000000ff0700720c */ /* 0x000fda0003f05070 */
[----:B------:R-:W-:Y:S05]  /*8600*/  @P0 BRA `(.L_x_138) ;  /* 0x0000000000280947 */ /* 0x000fea0003800000 */
[----:B------:R-:W-:-:S04]  /*8610*/  SHF.L.U32 R0, R24, 0x1, RZ ;  /* 0x0000000118007819 */ /* 0x000fc800000006ff */
[----:B------:R-:W-:-:S13]  /*8620*/  ISETP.NE.AND P0, PT, R0, RZ, PT ;  /* 0x000000ff0000720c */ /* 0x000fda0003f05270 */
[----:B------:R-:W-:Y:S01]  /*8630*/  @P0 FFMA R3, R24, 1.84467440737095516160e+19, RZ ;  /* 0x5f80000018030823 */ /* 0x000fe200000000ff */
[----:B------:R-:W-:Y:S08]  /*8640*/  @!P0 MUFU.RCP R2, R24 ;  /* 0x0000001800028308 */ /* 0x000ff00000001000 */
[----:B------:R-:W0:Y:S02]  /*8650*/  @P0 MUFU.RCP R0, R3 ;  /* 0x0000000300000308 */ /* 0x000e240000001000 */
[----:B0-----:R-:W-:-:S04]  /*8660*/  @P0 FFMA R4, R3, R0, -1 ;  /* 0xbf80000003040423 */ /* 0x001fc80000000000 */
[----:B------:R-:W-:-:S04]  /*8670*/  @P0 FADD.FTZ R5, -R4, -RZ ;  /* 0x800000ff04050221 */ /* 0x000fc80000010100 */
[----:B------:R-:W-:-:S04]  /*8680*/  @P0 FFMA R0, R0, R5, R0 ;  /* 0x0000000500000223 */ /* 0x000fc80000000000 */
[----:B------:R-:W-:Y:S01]  /*8690*/  @P0 FFMA R2, R0, 1.84467440737095516160e+19, RZ ;  /* 0x5f80000000020823 */ /* 0x000fe200000000ff */
[----:B------:R-:W-:Y:S06]  /*86a0*/  BRA `(.L_x_139) ;  /* 0x0000000000887947 */ /* 0x000fec0003800000 */
.L_x_138:
[----:B------:R-:W-:-:S05]  /*86b0*/  VIADD R8, R7, 0xffffff03 ;  /* 0xffffff0307087836 */ /* 0x000fca0000000000 */
[----:B------:R-:W-:-:S13]  /*86c0*/  ISETP.GT.U32.AND P0, PT, R8, 0x1, PT ;  /* 0x000000010800780c */ /* 0x000fda0003f04070 */
[----:B------:R-:W-:Y:S05]  /*86d0*/  @P0 BRA `(.L_x_140) ;  /* 0x0000000000780947 */ /* 0x000fea0003800000 */
[----:B------:R-:W-:Y:S01]  /*86e0*/  LOP3.LUT R0, R24, 0x7fffff, RZ, 0xc0, !PT ;  /* 0x007fffff18007812 */ /* 0x000fe200078ec0ff */
[----:B------:R-:W-:-:S03]  /*86f0*/  IMAD.MOV.U32 R5, RZ, RZ, 0x3 ;  /* 0x00000003ff057424 */ /* 0x000fc600078e00ff */
[----:B------:R-:W-:Y:S02]  /*8700*/  LOP3.LUT R0, R0, 0x3f800000, RZ, 0xfc, !PT ;  /* 0x3f80000000007812 */ /* 0x000fe400078efcff */
[----:B------:R-:W-:Y:S02]  /*8710*/  SHF.L.U32 R5, R5, R8, RZ ;  /* 0x0000000805057219 */ /* 0x000fe400000006ff */
[----:B------:R-:W0:Y:S02]  /*8720*/  MUFU.RCP R3, R0 ;  /* 0x0000000000037308 */ /* 0x000e240000001000 */
[----:B0-----:R-:W-:-:S04]  /*8730*/  FFMA R2, R0, R3, -1 ;  /* 0xbf80000000027423 */ /* 0x001fc80000000003 */
[----:B------:R-:W-:-:S04]  /*8740*/  FADD.FTZ R2, -R2, -RZ ;  /* 0x800000ff02027221 */ /* 0x000fc80000010100 */
[CCC-:B------:R-:W-:Y:S01]  /*8750*/  FFMA.RM R4, R3.reuse, R2.reuse, R3.reuse ;  /* 0x0000000203047223 */ /* 0x1c0fe20000004003 */
[----:B------:R-:W-:-:S04]  /*8760*/  FFMA.RP R3, R3, R2, R3 ;  /* 0x0000000203037223 */ /* 0x000fc80000008003 */
[C---:B------:R-:W-:Y:S02]  /*8770*/  LOP3.LUT R2, R4.reuse, 0x7fffff, RZ, 0xc0, !PT ;  /* 0x007fffff04027812 */ /* 0x040fe400078ec0ff */
[----:B------:R-:W-:Y:S02]  /*8780*/  FSETP.NEU.FTZ.AND P0, PT, R4, R3, PT ;  /* 0x000000030400720b */ /* 0x000fe40003f1d000 */
[----:B------:R-:W-:Y:S02]  /*8790*/  LOP3.LUT R2, R2, 0x800000, RZ, 0xfc, !PT ;  /* 0x0080000002027812 */ /* 0x000fe400078efcff */
[----:B------:R-:W-:Y:S02]  /*87a0*/  SEL R3, RZ, 0xffffffff, !P0 ;  /* 0xffffffffff037807 */ /* 0x000fe40004000000 */
[----:B------:R-:W-:-:S03]  /*87b0*/  LOP3.LUT R5, R5, R2, RZ, 0xc0, !PT ;  /* 0x0000000205057212 */ /* 0x000fc600078ec0ff */
[----:B------:R-:W-:Y:S01]  /*87c0*/  IMAD.MOV R3, RZ, RZ, -R3 ;  /* 0x000000ffff037224 */ /* 0x000fe200078e0a03 */
[----:B------:R-:W-:-:S04]  /*87d0*/  SHF.R.U32.HI R5, RZ, R8, R5 ;  /* 0x00000008ff057219 */ /* 0x000fc80000011605 */
[--C-:B------:R-:W-:Y:S01]  /*87e0*/  LOP3.LUT P1, RZ, R3, R8, R2.reuse, 0xf8, !PT ;  /* 0x0000000803ff7212 */ /* 0x100fe2000782f802 */
[----:B------:R-:W-:Y:S01]  /*87f0*/  VIADD R3, R7, 0xffffff04 ;  /* 0xffffff0407037836 */ /* 0x000fe20000000000 */
[C---:B------:R-:W-:Y:S02]  /*8800*/  LOP3.LUT P0, RZ, R5.reuse, 0x1, RZ, 0xc0, !PT ;  /* 0x0000000105ff7812 */ /* 0x040fe4000780c0ff */
[----:B------:R-:W-:Y:S02]  /*8810*/  LOP3.LUT P2, RZ, R5, 0x2, RZ, 0xc0, !PT ;  /* 0x0000000205ff7812 */ /* 0x000fe4000784c0ff */
[----:B------:R-:W-:Y:S02]  /*8820*/  SHF.R.U32.HI R3, RZ, R3, R2 ;  /* 0x00000003ff037219 */ /* 0x000fe40000011602 */
[----:B------:R-:W-:Y:S02]  /*8830*/  PLOP3.LUT P0, PT, P0, P1, P2, 0xe0, 0x0 ;  /* 0x000000000000781c */ /* 0x000fe40000703c20 */
[----:B------:R-:W-:-:S02]  /*8840*/  LOP3.LUT P1, RZ, R24, 0x7fffff, RZ, 0xc0, !PT ;  /* 0x007fffff18ff7812 */ /* 0x000fc4000782c0ff */
[----:B------:R-:W-:-:S04]  /*8850*/  SEL R0, RZ, 0x1, !P0 ;  /* 0x00000001ff007807 */ /* 0x000fc80004000000 */
[----:B------:R-:W-:-:S04]  /*8860*/  IADD3 R0, PT, PT, -R0, RZ, RZ ;  /* 0x000000ff00007210 */ /* 0x000fc80007ffe1ff */
[----:B------:R-:W-:-:S13]  /*8870*/  ISETP.GE.AND P0, PT, R0, RZ, PT ;  /* 0x000000ff0000720c */ /* 0x000fda0003f06270 */
[----:B------:R-:W-:-:S04]  /*8880*/  @!P0 VIADD R3, R3, 0x1 ;  /* 0x0000000103038836 */ /* 0x000fc80000000000 */
[----:B------:R-:W-:-:S05]  /*8890*/  @!P1 IMAD.SHL.U32 R3, R3, 0x2, RZ ;  /* 0x0000000203039824 */ /* 0x000fca00078e00ff */
[----:B------:R-:W-:Y:S01]  /*88a0*/  LOP3.LUT R2, R3, 0x80000000, R24, 0xf8, !PT ;  /* 0x8000000003027812 */ /* 0x000fe200078ef818 */
[----:B------:R-:W-:Y:S06]  /*88b0*/  BRA `(.L_x_139) ;  /* 0x0000000000047947 */ /* 0x000fec0003800000 */
.L_x_140:
[----:B------:R0:W1:Y:S02]  /*88c0*/  MUFU.RCP R2, R24 ;  /* 0x0000001800027308 */ /* 0x0000640000001000 */
.L_x_139:
[----:B------:R-:W-:Y:S05]  /*88d0*/  BSYNC.RECONVERGENT B1 ;  /* 0x0000000000017941 */ /* 0x000fea0003800200 */
.L_x_137:
[----:B-1----:R-:W-:Y:S01]  /*88e0*/  MOV R0, R2 ;  /* 0x0000000200007202 */ /* 0x002fe20000000f00 */
[----:B------:R-:W-:Y:S02]  /*88f0*/  IMAD.MOV.U32 R2, RZ, RZ, R6 ;  /* 0x000000ffff027224 */ /* 0x000fe400078e0006 */
[----:B------:R-:W-:-:S04]  /*8900*/  IMAD.MOV.U32 R3, RZ, RZ, 0x0 ;  /* 0x00000000ff037424 */ /* 0x000fc800078e00ff */
[----:B0-----:R-:W-:Y:S05]  /*8910*/  RET.REL.NODEC R2 `(_Z9addKernelPfPiS0_S0_) ;  /* 0xffffff7402b87950 */ /* 0x001fea0003c3ffff */
        .weak           $__internal_2_$__cuda_sm3x_div_rn_noftz_f32_slowpath
        .type           $__internal_2_$__cuda_sm3x_div_rn_noftz_f32_slowpath,@function
        .size           $__internal_2_$__cuda_sm3x_div_rn_noftz_f32_slowpath,($_Z9addKernelPfPiS0_S0_$__internal_accurate_pow - $__internal_2_$__cuda_sm3x_div_rn_noftz_f32_slowpath)
$__internal_2_$__cuda_sm3x_div_rn_noftz_f32_slowpath:
[----:B------:R-:W-:Y:S01]  /*8920*/  SHF.R.U32.HI R21, RZ, 0x17, R0 ;  /* 0x00000017ff157819 */ /* 0x000fe20000011600 */
[----:B------:R-:W-:Y:S01]  /*8930*/  BSSY.RECONVERGENT B0, `(.L_x_141) ;  /* 0x0000062000007945 */ /* 0x000fe20003800200 */
[----:B------:R-:W-:Y:S02]  /*8940*/  SHF.R.U32.HI R34, RZ, 0x17, R37 ;  /* 0x00000017ff227819 */ /* 0x000fe40000011625 */
[----:B------:R-:W-:Y:S02]  /*8950*/  LOP3.LUT R21, R21, 0xff, RZ, 0xc0, !PT ;  /* 0x000000ff15157812 */ /* 0x000fe400078ec0ff */
[----:B------:R-:W-:-:S03]  /*8960*/  LOP3.LUT R34, R34, 0xff, RZ, 0xc0, !PT ;  /* 0x000000ff22227812 */ /* 0x000fc600078ec0ff */
[----:B------:R-:W-:Y:S01]  /*8970*/  VIADD R33, R21, 0xffffffff ;  /* 0xffffffff15217836 */ /* 0x000fe20000000000 */
[----:B------:R-:W-:-:S04]  /*8980*/  IADD3 R35, PT, PT, R34, -0x1, RZ ;  /* 0xffffffff22237810 */ /* 0x000fc80007ffe0ff */
[----:B------:R-:W-:-:S04]  /*8990*/  ISETP.GT.U32.AND P0, PT, R33, 0xfd, PT ;  /* 0x000000fd2100780c */ /* 0x000fc80003f04070 */
[----:B------:R-:W-:-:S13]  /*89a0*/  ISETP.GT.U32.OR P0, PT, R35, 0xfd, P0 ;  /* 0x000000fd2300780c */ /* 0x000fda0000704470 */
[----:B------:R-:W-:Y:S01]  /*89b0*/  @!P0 IMAD.MOV.U32 R23, RZ, RZ, RZ ;  /* 0x000000ffff178224 */ /* 0x000fe200078e00ff */
[----:B------:R-:W-:Y:S06]  /*89c0*/  @!P0 BRA `(.L_x_142) ;  /* 0x00000000005c8947 */ /* 0x000fec0003800000 */
[----:B------:R-:W-:Y:S02]  /*89d0*/  FSETP.GTU.FTZ.AND P0, PT, |R37|, +INF , PT ;  /* 0x7f8000002500780b */ /* 0x000fe40003f1c200 */
[----:B------:R-:W-:-:S04]  /*89e0*/  FSETP.GTU.FTZ.AND P1, PT, |R0|, +INF , PT ;  /* 0x7f8000000000780b */ /* 0x000fc80003f3c200 */
[----:B------:R-:W-:-:S13]  /*89f0*/  PLOP3.LUT P0, PT, P0, P1, PT, 0xf8, 0x8f ;  /* 0x00000000008f781c */ /* 0x000fda0000703f70 */
[----:B------:R-:W-:Y:S05]  /*8a00*/  @P0 BRA `(.L_x_143) ;  /* 0x00000004004c0947 */ /* 0x000fea0003800000 */
[----:B------:R-:W-:-:S13]  /*8a10*/  LOP3.LUT P0, RZ, R0, 0x7fffffff, R37, 0xc8, !PT ;  /* 0x7fffffff00ff7812 */ /* 0x000fda000780c825 */
[----:B------:R-:W-:Y:S05]  /*8a20*/  @!P0 BRA `(.L_x_144) ;  /* 0x00000004003c8947 */ /* 0x000fea0003800000 */
[C---:B------:R-:W-:Y:S02]  /*8a30*/  FSETP.NEU.FTZ.AND P1, PT, |R37|.reuse, +INF , PT ;  /* 0x7f8000002500780b */ /* 0x040fe40003f3d200 */
[----:B------:R-:W-:Y:S02]  /*8a40*/  FSETP.NEU.FTZ.AND P2, PT, |R0|, +INF , PT ;  /* 0x7f8000000000780b */ /* 0x000fe40003f5d200 */
[----:B------:R-:W-:-:S11]  /*8a50*/  FSETP.NEU.FTZ.AND P0, PT, |R37|, +INF , PT ;  /* 0x7f8000002500780b */ /* 0x000fd60003f1d200 */
[----:B------:R-:W-:Y:S05]  /*8a60*/  @!P2 BRA !P1, `(.L_x_144) ;  /* 0x00000004002ca947 */ /* 0x000fea0004800000 */
[----:B------:R-:W-:-:S04]  /*8a70*/  LOP3.LUT P1, RZ, R37, 0x7fffffff, RZ, 0xc0, !PT ;  /* 0x7fffffff25ff7812 */ /* 0x000fc8000782c0ff */
[----:B------:R-:W-:-:S13]  /*8a80*/  PLOP3.LUT P1, PT, P2, P1, PT, 0x2f, 0xf2 ;  /* 0x0000000000f2781c */ /* 0x000fda0001722577 */
[----:B------:R-:W-:Y:S05]  /*8a90*/  @P1 BRA `(.L_x_145) ;  /* 0x0000000400181947 */ /* 0x000fea0003800000 */
[----:B------:R-:W-:-:S04]  /*8aa0*/  LOP3.LUT P1, RZ, R0, 0x7fffffff, RZ, 0xc0, !PT ;  /* 0x7fffffff00ff7812 */ /* 0x000fc8000782c0ff */
[----:B------:R-:W-:-:S13]  /*8ab0*/  PLOP3.LUT P0, PT, P0, P1, PT, 0x2f, 0xf2 ;  /* 0x0000000000f2781c */ /* 0x000fda0000702577 */
[----:B------:R-:W-:Y:S05]  /*8ac0*/  @P0 BRA `(.L_x_146) ;  /* 0x0000000400000947 */ /* 0x000fea0003800000 */
[----:B------:R-:W-:Y:S02]  /*8ad0*/  ISETP.GE.AND P0, PT, R35, RZ, PT ;  /* 0x000000ff2300720c */ /* 0x000fe40003f06270 */
[----:B------:R-:W-:-:S11]  /*8ae0*/  ISETP.GE.AND P1, PT, R33, RZ, PT ;  /* 0x000000ff2100720c */ /* 0x000fd60003f26270 */
[----:B------:R-:W-:Y:S02]  /*8af0*/  @P0 IMAD.MOV.U32 R23, RZ, RZ, RZ ;  /* 0x000000ffff170224 */ /* 0x000fe400078e00ff */
[----:B------:R-:W-:Y:S01]  /*8b00*/  @!P0 FFMA R37, R37, 1.84467440737095516160e+19, RZ ;  /* 0x5f80000025258823 */ /* 0x000fe200000000ff */
[----:B------:R-:W-:Y:S02]  /*8b10*/  @!P0 IMAD.MOV.U32 R23, RZ, RZ, -0x40 ;  /* 0xffffffc0ff178424 */ /* 0x000fe400078e00ff */
[----:B------:R-:W-:-:S03]  /*8b20*/  @!P1 FFMA R0, R0, 1.84467440737095516160e+19, RZ ;  /* 0x5f80000000009823 */ /* 0x000fc600000000ff */
[----:B------:R-:W-:-:S07]  /*8b30*/  @!P1 IADD3 R23, PT, PT, R23, 0x40, RZ ;  /* 0x0000004017179810 */ /* 0x000fce0007ffe0ff */
.L_x_142:
[----:B------:R-:W-:Y:S01]  /*8b40*/  LEA R33, R21, 0xc0800000, 0x17 ;  /* 0xc080000015217811 */ /* 0x000fe200078eb8ff */
[----:B------:R-:W-:Y:S01]  /*8b50*/  VIADD R34, R34, 0xffffff81 ;  /* 0xffffff8122227836 */ /* 0x000fe20000000000 */
[----:B------:R-:W-:Y:S03]  /*8b60*/  BSSY.RECONVERGENT B1, `(.L_x_147) ;  /* 0x0000035000017945 */ /* 0x000fe60003800200 */
[----:B------:R-:W-:-:S04]  /*8b70*/  IMAD.IADD R44, R0, 0x1, -R33 ;  /* 0x00000001002c7824 */ /* 0x000fc800078e0a21 */
[----:B------:R-:W0:Y:S01]  /*8b80*/  MUFU.RCP R0, R44 ;  /* 0x0000002c00007308 */ /* 0x000e220000001000 */
[----:B------:R-:W-:-:S04]  /*8b90*/  FADD.FTZ R33, -R44, -RZ ;  /* 0x800000ff2c217221 */ /* 0x000fc80000010100 */
[----:B0-----:R-:W-:-:S04]  /*8ba0*/  FFMA R35, R0, R33, 1 ;  /* 0x3f80000000237423 */ /* 0x001fc80000000021 */
[----:B------:R-:W-:Y:S01]  /*8bb0*/  FFMA R35, R0, R35, R0 ;  /* 0x0000002300237223 */ /* 0x000fe20000000000 */
[C---:B------:R-:W-:Y:S01]  /*8bc0*/  IMAD R0, R34.reuse, -0x800000, R37 ;  /* 0xff80000022007824 */ /* 0x040fe200078e0225 */
[----:B------:R-:W-:-:S03]  /*8bd0*/  IADD3 R34, PT, PT, R34, 0x7f, -R21 ;  /* 0x0000007f22227810 */ /* 0x000fc60007ffe815 */
[----:B------:R-:W-:Y:S02]  /*8be0*/  FFMA R36, R0, R35, RZ ;  /* 0x0000002300247223 */ /* 0x000fe400000000ff */
[----:B------:R-:W-:Y:S02]  /*8bf0*/  IMAD.IADD R23, R34, 0x1, R23 ;  /* 0x0000000122177824 */ /* 0x000fe400078e0217 */
[----:B------:R-:W-:-:S04]  /*8c00*/  FFMA R37, R33, R36, R0 ;  /* 0x0000002421257223 */ /* 0x000fc80000000000 */
[----:B------:R-:W-:-:S04]  /*8c10*/  FFMA R36, R35, R37, R36 ;  /* 0x0000002523247223 */ /* 0x000fc80000000024 */
[----:B------:R-:W-:-:S04]  /*8c20*/  FFMA R33, R33, R36, R0 ;  /* 0x0000002421217223 */ /* 0x000fc80000000000 */
[----:B------:R-:W-:-:S05]  /*8c30*/  FFMA R0, R35, R33, R36 ;  /* 0x0000002123007223 */ /* 0x000fca0000000024 */
[----:B------:R-:W-:-:S04]  /*8c40*/  SHF.R.U32.HI R34, RZ, 0x17, R0 ;  /* 0x00000017ff227819 */ /* 0x000fc80000011600 */
[----:B------:R-:W-:-:S04]  /*8c50*/  LOP3.LUT R34, R34, 0xff, RZ, 0xc0, !PT ;  /* 0x000000ff22227812 */ /* 0x000fc800078ec0ff */
[----:B------:R-:W-:-:S05]  /*8c60*/  IADD3 R21, PT, PT, R34, R23, RZ ;  /* 0x0000001722157210 */ /* 0x000fca0007ffe0ff */
[----:B------:R-:W-:-:S05]  /*8c70*/  VIADD R34, R21, 0xffffffff ;  /* 0xffffffff15227836 */ /* 0x000fca0000000000 */
[----:B------:R-:W-:-:S13]  /*8c80*/  ISETP.GE.U32.AND P0, PT, R34, 0xfe, PT ;  /* 0x000000fe2200780c */ /* 0x000fda0003f06070 */
[----:B------:R-:W-:Y:S05]  /*8c90*/  @!P0 BRA `(.L_x_148) ;  /* 0x0000000000808947 */ /* 0x000fea0003800000 */
[----:B------:R-:W-:-:S13]  /*8ca0*/  ISETP.GT.AND P0, PT, R21, 0xfe, PT ;  /* 0x000000fe1500780c */ /* 0x000fda0003f04270 */
[----:B------:R-:W-:Y:S05]  /*8cb0*/  @P0 BRA `(.L_x_149) ;  /* 0x00000000006c0947 */ /* 0x000fea0003800000 */
[----:B------:R-:W-:-:S13]  /*8cc0*/  ISETP.GE.AND P0, PT, R21, 0x1, PT ;  /* 0x000000011500780c */ /* 0x000fda0003f06270 */
[----:B------:R-:W-:Y:S05]  /*8cd0*/  @P0 BRA `(.L_x_150) ;  /* 0x0000000000740947 */ /* 0x000fea0003800000 */
[----:B------:R-:W-:Y:S02]  /*8ce0*/  ISETP.GE.AND P0, PT, R21, -0x18, PT ;  /* 0xffffffe81500780c */ /* 0x000fe40003f06270 */
[----:B------:R-:W-:-:S11]  /*8cf0*/  LOP3.LUT R0, R0, 0x80000000, RZ, 0xc0, !PT ;  /* 0x8000000000007812 */ /* 0x000fd600078ec0ff */
[----:B------:R-:W-:Y:S05]  /*8d00*/  @!P0 BRA `(.L_x_150) ;  /* 0x0000000000688947 */ /* 0x000fea0003800000 */
[CCC-:B------:R-:W-:Y:S01]  /*8d10*/  FFMA.RZ R23, R35.reuse, R33.reuse, R36.reuse ;  /* 0x0000002123177223 */ /* 0x1c0fe2000000c024 */
[CCC-:B------:R-:W-:Y:S01]  /*8d20*/  FFMA.RP R34, R35.reuse, R33.reuse, R36.reuse ;  /* 0x0000002123227223 */ /* 0x1c0fe20000008024 */
[----:B------:R-:W-:Y:S01]  /*8d30*/  FFMA.RM R33, R35, R33, R36 ;  /* 0x0000002123217223 */ /* 0x000fe20000004024 */
[C---:B------:R-:W-:Y:S01]  /*8d40*/  VIADD R36, R21.reuse, 0x20 ;  /* 0x0000002015247836 */ /* 0x040fe20000000000 */
[----:B------:R-:W-:Y:S02]  /*8d50*/  ISETP.NE.AND P2, PT, R21, RZ, PT ;  /* 0x000000ff1500720c */ /* 0x000fe40003f45270 */
[----:B------:R-:W-:Y:S02]  /*8d60*/  LOP3.LUT R23, R23, 0x7fffff, RZ, 0xc0, !PT ;  /* 0x007fffff17177812 */ /* 0x000fe400078ec0ff */
[----:B------:R-:W-:Y:S01]  /*8d70*/  ISETP.NE.AND P1, PT, R21, RZ, PT ;  /* 0x000000ff1500720c */ /* 0x000fe20003f25270 */
[----:B------:R-:W-:Y:S01]  /*8d80*/  IMAD.MOV R21, RZ, RZ, -R21 ;  /* 0x000000ffff157224 */ /* 0x000fe200078e0a15 */
[----:B------:R-:W-:-:S02]  /*8d90*/  LOP3.LUT R23, R23, 0x800000, RZ, 0xfc, !PT ;  /* 0x0080000017177812 */ /* 0x000fc400078efcff */
[----:B------:R-:W-:Y:S02]  /*8da0*/  FSETP.NEU.FTZ.AND P0, PT, R34, R33, PT ;  /* 0x000000212200720b */ /* 0x000fe40003f1d000 */
[----:B------:R-:W-:Y:S02]  /*8db0*/  SHF.L.U32 R36, R23, R36, RZ ;  /* 0x0000002417247219 */ /* 0x000fe400000006ff */
[----:B------:R-:W-:Y:S02]  /*8dc0*/  SEL R34, R21, RZ, P2 ;  /* 0x000000ff15227207 */ /* 0x000fe40001000000 */
[----:B------:R-:W-:Y:S02]  /*8dd0*/  ISETP.NE.AND P1, PT, R36, RZ, P1 ;  /* 0x000000ff2400720c */ /* 0x000fe40000f25270 */
[----:B------:R-:W-:Y:S02]  /*8de0*/  SHF.R.U32.HI R34, RZ, R34, R23 ;  /* 0x00000022ff227219 */ /* 0x000fe40000011617 */
[----:B------:R-:W-:-:S02]  /*8df0*/  PLOP3.LUT P0, PT, P0, P1, PT, 0xf8, 0x8f ;  /* 0x00000000008f781c */ /* 0x000fc40000703f70 */
[----:B------:R-:W-:Y:S02]  /*8e00*/  SHF.R.U32.HI R23, RZ, 0x1, R34 ;  /* 0x00000001ff177819 */ /* 0x000fe40000011622 */
[----:B------:R-:W-:-:S04]  /*8e10*/  SEL R36, RZ, 0x1, !P0 ;  /* 0x00000001ff247807 */ /* 0x000fc80004000000 */
[----:B------:R-:W-:-:S04]  /*8e20*/  LOP3.LUT R21, R36, 0x1, R23, 0xf8, !PT ;  /* 0x0000000124157812 */ /* 0x000fc800078ef817 */
[----:B------:R-:W-:-:S04]  /*8e30*/  LOP3.LUT R34, R21, R34, RZ, 0xc0, !PT ;  /* 0x0000002215227212 */ /* 0x000fc800078ec0ff */
[----:B------:R-:W-:-:S04]  /*8e40*/  IADD3 R23, PT, PT, R23, R34, RZ ;  /* 0x0000002217177210 */ /* 0x000fc80007ffe0ff */
[----:B------:R-:W-:Y:S01]  /*8e50*/  LOP3.LUT R0, R23, R0, RZ, 0xfc, !PT ;  /* 0x0000000017007212 */ /* 0x000fe200078efcff */
[----:B------:R-:W-:Y:S06]  /*8e60*/  BRA `(.L_x_150) ;  /* 0x0000000000107947 */ /* 0x000fec0003800000 */
.L_x_149:
[----:B------:R-:W-:-:S04]  /*8e70*/  LOP3.LUT R0, R0, 0x80000000, RZ, 0xc0, !PT ;  /* 0x8000000000007812 */ /* 0x000fc800078ec0ff */
[----:B------:R-:W-:Y:S01]  /*8e80*/  LOP3.LUT R0, R0, 0x7f800000, RZ, 0xfc, !PT ;  /* 0x7f80000000007812 */ /* 0x000fe200078efcff */
[----:B------:R-:W-:Y:S06]  /*8e90*/  BRA `(.L_x_150) ;  /* 0x0000000000047947 */ /* 0x000fec0003800000 */
.L_x_148:
[----:B------:R-:W-:-:S07]  /*8ea0*/  IMAD R0, R23, 0x800000, R0 ;  /* 0x0080000017007824 */ /* 0x000fce00078e0200 */
.L_x_150:
[----:B------:R-:W-:Y:S05]  /*8eb0*/  BSYNC.RECONVERGENT B1 ;  /* 0x0000000000017941 */ /* 0x000fea0003800200 */
.L_x_147:
[----:B------:R-:W-:Y:S05]  /*8ec0*/  BRA `(.L_x_151) ;  /* 0x0000000000207947 */ /* 0x000fea0003800000 */
.L_x_146:
[----:B------:R-:W-:-:S04]  /*8ed0*/  LOP3.LUT R0, R0, 0x80000000, R37, 0x48, !PT ;  /* 0x8000000000007812 */ /* 0x000fc800078e4825 */
[----:B------:R-:W-:Y:S01]  /*8ee0*/  LOP3.LUT R0, R0, 0x7f800000, RZ, 0xfc, !PT ;  /* 0x7f80000000007812 */ /* 0x000fe200078efcff */
[----:B------:R-:W-:Y:S06]  /*8ef0*/  BRA `(.L_x_151) ;  /* 0x0000000000147947 */ /* 0x000fec0003800000 */
.L_x_145:
[----:B------:R-:W-:Y:S01]  /*8f00*/  LOP3.LUT R0, R0, 0x80000000, R37, 0x48, !PT ;  /* 0x8000000000007812 */ /* 0x000fe200078e4825 */
[----:B------:R-:W-:Y:S06]  /*8f10*/  BRA `(.L_x_151) ;  /* 0x00000000000c7947 */ /* 0x000fec0003800000 */
.L_x_144:
[----:B------:R-:W0:Y:S01]  /*8f20*/  MUFU.RSQ R0, -QNAN ;  /* 0xffc0000000007908 */ /* 0x000e220000001400 */
[----:B------:R-:W-:Y:S05]  /*8f30*/  BRA `(.L_x_151) ;  /* 0x0000000000047947 */ /* 0x000fea0003800000 */
.L_x_143:
[----:B------:R-:W-:-:S07]  /*8f40*/  FADD.FTZ R0, R37, R0 ;  /* 0x0000000025007221 */ /* 0x000fce0000010000 */
.L_x_151:
[----:B------:R-:W-:Y:S05]  /*8f50*/  BSYNC.RECONVERGENT B0 ;  /* 0x0000000000007941 */ /* 0x000fea0003800200 */
.L_x_141:
[----:B------:R-:W-:-:S04]  /*8f60*/  IMAD.MOV.U32 R23, RZ, RZ, 0x0 ;  /* 0x00000000ff177424 */ /* 0x000fc800078e00ff */
[----:B0-----:R-:W-:Y:S05]  /*8f70*/  RET.REL.NODEC R22 `(_Z9addKernelPfPiS0_S0_) ;  /* 0xffffff7016207950 */ /* 0x001fea0003c3ffff */
        .type           $_Z9addKernelPfPiS0_S0_$__internal_accurate_pow,@function
        .size           $_Z9addKernelPfPiS0_S0_$__internal_accurate_pow,(.L_x_157 - $_Z9addKernelPfPiS0_S0_$__internal_accurate_pow)
$_Z9addKernelPfPiS0_S0_$__internal_accurate_pow:
[----:B------:R-:W-:Y:S01]  /*8f80*/  ISETP.GT.U32.AND P0, PT, R5, 0xfffff, PT ;  /* 0x000fffff0500780c */ /* 0x000fe20003f04070 */
[----:B------:R-:W-:Y:S01]  /*8f90*/  IMAD.MOV.U32 R4, RZ, RZ, R8 ;  /* 0x000000ffff047224 */ /* 0x000fe200078e0008 */
[----:B------:R-:W-:Y:S01]  /*8fa0*/  UMOV UR4, 0x7d2cafe2 ;  /* 0x7d2cafe200047882 */ /* 0x000fe20000000000 */
[----:B------:R-:W-:Y:S01]  /*8fb0*/  IMAD.MOV.U32 R10, RZ, RZ, RZ ;  /* 0x000000ffff0a7224 */ /* 0x000fe200078e00ff */
[----:B------:R-:W-:Y:S01]  /*8fc0*/  UMOV UR5, 0x3eb0f5ff ;  /* 0x3eb0f5ff00057882 */ /* 0x000fe20000000000 */
[----:B------:R-:W-:Y:S01]  /*8fd0*/  IMAD.MOV.U32 R24, RZ, RZ, 0x41ad3b5a ;  /* 0x41ad3b5aff187424 */ /* 0x000fe200078e00ff */
[----:B------:R-:W-:Y:S01]  /*8fe0*/  UMOV UR10, 0x3b39803f ;  /* 0x3b39803f000a7882 */ /* 0x000fe20000000000 */
[----:B------:R-:W-:Y:S01]  /*8ff0*/  IMAD.MOV.U32 R25, RZ, RZ, 0x3ed0f5d2 ;  /* 0x3ed0f5d2ff197424 */ /* 0x000fe200078e00ff */
[----:B------:R-:W-:-:S05]  /*9000*/  UMOV UR11, 0x3c7abc9e ;  /* 0x3c7abc9e000b7882 */ /* 0x000fca0000000000 */
[----:B------:R-:W-:Y:S01]  /*9010*/  @!P0 DMUL R28, R4, 1.80143985094819840000e+16 ;  /* 0x43500000041c8828 */ /* 0x000fe20000000000 */
[----:B------:R-:W-:Y:S02]  /*9020*/  MOV R4, R5 ;  /* 0x0000000500047202 */ /* 0x000fe40000000f00 */
[----:B------:R-:W-:-:S07]  /*9030*/  SHF.R.U32.HI R5, RZ, 0x14, R5 ;  /* 0x00000014ff057819 */ /* 0x000fce0000011605 */
[----:B------:R-:W-:Y:S01]  /*9040*/  @!P0 IMAD.MOV.U32 R4, RZ, RZ, R29 ;  /* 0x000000ffff048224 */ /* 0x000fe200078e001d */
[----:B------:R-:W-:Y:S01]  /*9050*/  @!P0 LEA.HI R5, R29, 0xffffffca, RZ, 0xc ;  /* 0xffffffca1d058811 */ /* 0x000fe200078f60ff */
[----:B------:R-:W-:-:S03]  /*9060*/  @!P0 IMAD.MOV.U32 R8, RZ, RZ, R28 ;  /* 0x000000ffff088224 */ /* 0x000fc600078e001c */
[----:B------:R-:W-:-:S04]  /*9070*/  LOP3.LUT R4, R4, 0x800fffff, RZ, 0xc0, !PT ;  /* 0x800fffff04047812 */ /* 0x000fc800078ec0ff */
[----:B------:R-:W-:Y:S01]  /*9080*/  LOP3.LUT R9, R4, 0x3ff00000, RZ, 0xfc, !PT ;  /* 0x3ff0000004097812 */ /* 0x000fe200078efcff */
[----:B------:R-:W-:-:S03]  /*9090*/  VIADD R4, R5, 0xfffffc01 ;  /* 0xfffffc0105047836 */ /* 0x000fc60000000000 */
[----:B------:R-:W-:-:S13]  /*90a0*/  ISETP.GE.U32.AND P1, PT, R9, 0x3ff6a09f, PT ;  /* 0x3ff6a09f0900780c */ /* 0x000fda0003f26070 */
[----:B------:R-:W-:Y:S02]  /*90b0*/  @P1 VIADD R7, R9, 0xfff00000 ;  /* 0xfff0000009071836 */ /* 0x000fe40000000000 */
[----:B------:R-:W-:Y:S02]  /*90c0*/  @P1 VIADD R4, R5, 0xfffffc02 ;  /* 0xfffffc0205041836 */ /* 0x000fe40000000000 */
[----:B------:R-:W-:Y:S01]  /*90d0*/  HFMA2 R5, -RZ, RZ, 3.59375, 0 ;  /* 0x43300000ff057431 */ /* 0x000fe200000001ff */
[----:B------:R-:W-:Y:S02]  /*90e0*/  @P1 MOV R9, R7 ;  /* 0x0000000700091202 */ /* 0x000fe40000000f00 */
[----:B------:R-:W-:-:S04]  /*90f0*/  LOP3.LUT R4, R4, 0x80000000, RZ, 0x3c, !PT ;  /* 0x8000000004047812 */ /* 0x000fc800078e3cff */
[C---:B------:R-:W-:Y:S02]  /*9100*/  DADD R12, R8.reuse, 1 ;  /* 0x3ff00000080c7429 */ /* 0x040fe40000000000 */
[----:B------:R-:W-:-:S04]  /*9110*/  DADD R8, R8, -1 ;  /* 0xbff0000008087429 */ /* 0x000fc80000000000 */
[----:B------:R-:W0:Y:S02]  /*9120*/  MUFU.RCP64H R11, R13 ;  /* 0x0000000d000b7308 */ /* 0x000e240000001800 */
[----:B0-----:R-:W-:-:S08]  /*9130*/  DFMA R6, -R12, R10, 1 ;  /* 0x3ff000000c06742b */ /* 0x001fd0000000010a */
[----:B------:R-:W-:-:S08]  /*9140*/  DFMA R6, R6, R6, R6 ;  /* 0x000000060606722b */ /* 0x000fd00000000006 */
[----:B------:R-:W-:-:S08]  /*9150*/  DFMA R10, R10, R6, R10 ;  /* 0x000000060a0a722b */ /* 0x000fd0000000000a */
[----:B------:R-:W-:-:S08]  /*9160*/  DMUL R6, R8, R10 ;  /* 0x0000000a08067228 */ /* 0x000fd00000000000 */
[----:B------:R-:W-:-:S08]  /*9170*/  DFMA R6, R8, R10, R6 ;  /* 0x0000000a0806722b */ /* 0x000fd00000000006 */
[----:B------:R-:W-:-:S08]  /*9180*/  DMUL R22, R6, R6 ;  /* 0x0000000606167228 */ /* 0x000fd00000000000 */
[----:B------:R-:W-:Y:S01]  /*9190*/  DFMA R12, R22, UR4, R24 ;  /* 0x00000004160c7c2b */ /* 0x000fe20008000018 */
[----:B------:R-:W-:Y:S01]  /*91a0*/  UMOV UR4, 0x75488a3f ;  /* 0x75488a3f00047882 */ /* 0x000fe20000000000 */
[----:B------:R-:W-:Y:S01]  /*91b0*/  UMOV UR5, 0x3ef3b20a ;  /* 0x3ef3b20a00057882 */ /* 0x000fe20000000000 */
[----:B------:R-:W-:-:S05]  /*91c0*/  DADD R24, R8, -R6 ;  /* 0x0000000008187229 */ /* 0x000fca0000000806 */
[----:B------:R-:W-:Y:S01]  /*91d0*/  DFMA R12, R22, R12, UR4 ;  /* 0x00000004160c7e2b */ /* 0x000fe2000800000c */
[----:B------:R-:W-:Y:S01]  /*91e0*/  UMOV UR4, 0xe4faecd5 ;  /* 0xe4faecd500047882 */ /* 0x000fe20000000000 */
[----:B------:R-:W-:Y:S01]  /*91f0*/  UMOV UR5, 0x3f1745cd ;  /* 0x3f1745cd00057882 */ /* 0x000fe20000000000 */
[----:B------:R-:W-:Y:S02]  /*9200*/  DADD R30, R24, R24 ;  /* 0x00000000181e7229 */ /* 0x000fe40000000018 */
[----:B------:R-:W-:-:S03]  /*9210*/  DMUL R24, R6, R6 ;  /* 0x0000000606187228 */ /* 0x000fc60000000000 */
[----:B------:R-:W-:Y:S01]  /*9220*/  DFMA R12, R22, R12, UR4 ;  /* 0x00000004160c7e2b */ /* 0x000fe2000800000c */
[----:B------:R-:W-:Y:S01]  /*9230*/  UMOV UR4, 0x258a578b ;  /* 0x258a578b00047882 */ /* 0x000fe20000000000 */
[----:B------:R-:W-:Y:S01]  /*9240*/  UMOV UR5, 0x3f3c71c7 ;  /* 0x3f3c71c700057882 */ /* 0x000fe20000000000 */
[----:B------:R-:W-:Y:S02]  /*9250*/  DFMA R30, R8, -R6, R30 ;  /* 0x80000006081e722b */ /* 0x000fe4000000001e */
[----:B------:R-:W-:-:S03]  /*9260*/  DMUL R8, R6, R24 ;  /* 0x0000001806087228 */ /* 0x000fc60000000000 */
[----:B------:R-:W-:Y:S01]  /*9270*/  DFMA R12, R22, R12, UR4 ;  /* 0x00000004160c7e2b */ /* 0x000fe2000800000c */
[----:B------:R-:W-:Y:S01]  /*9280*/  UMOV UR4, 0x9242b910 ;  /* 0x9242b91000047882 */ /* 0x000fe20000000000 */
[----:B------:R-:W-:Y:S01]  /*9290*/  UMOV UR5, 0x3f624924 ;  /* 0x3f62492400057882 */ /* 0x000fe20000000000 */
[----:B------:R-:W-:Y:S02]  /*92a0*/  DMUL R10, R10, R30 ;  /* 0x0000001e0a0a7228 */ /* 0x000fe40000000000 */
[C---:B------:R-:W-:Y:S02]  /*92b0*/  DFMA R34, R6.reuse, R24, -R8 ;  /* 0x000000180622722b */ /* 0x040fe40000000808 */
[----:B------:R-:W-:Y:S02]  /*92c0*/  DFMA R30, R6, R6, -R24 ;  /* 0x00000006061e722b */ /* 0x000fe40000000818 */
[----:B------:R-:W-:Y:S01]  /*92d0*/  DFMA R12, R22, R12, UR4 ;  /* 0x00000004160c7e2b */ /* 0x000fe2000800000c */
[----:B------:R-:W-:Y:S01]  /*92e0*/  UMOV UR4, 0x99999dfb ;  /* 0x99999dfb00047882 */ /* 0x000fe20000000000 */
[----:B------:R-:W-:-:S02]  /*92f0*/  UMOV UR5, 0x3f899999 ;  /* 0x3f89999900057882 */ /* 0x000fc40000000000 */
[----:B------:R-:W-:-:S04]  /*9300*/  DFMA R34, R10, R24, R34 ;  /* 0x000000180a22722b */ /* 0x000fc80000000022 */
[----:B------:R-:W-:Y:S01]  /*9310*/  DFMA R26, R22, R12, UR4 ;  /* 0x00000004161a7e2b */ /* 0x000fe2000800000c */
[----:B------:R-:W-:Y:S01]  /*9320*/  UMOV UR4, 0x55555555 ;  /* 0x5555555500047882 */ /* 0x000fe20000000000 */
[----:B------:R-:W-:-:S06]  /*9330*/  UMOV UR5, 0x3fb55555 ;  /* 0x3fb5555500057882 */ /* 0x000fcc0000000000 */
[----:B------:R-:W-:-:S08]  /*9340*/  DFMA R12, R22, R26, UR4 ;  /* 0x00000004160c7e2b */ /* 0x000fd0000800001a */
[----:B------:R-:W-:Y:S01]  /*9350*/  DADD R32, -R12, UR4 ;  /* 0x000000040c207e29 */ /* 0x000fe20008000100 */
[----:B------:R-:W-:Y:S01]  /*9360*/  UMOV UR4, 0xb9e7b0 ;  /* 0x00b9e7b000047882 */ /* 0x000fe20000000000 */
[----:B------:R-:W-:-:S06]  /*9370*/  UMOV UR5, 0x3c46a4cb ;  /* 0x3c46a4cb00057882 */ /* 0x000fcc0000000000 */
[----:B------:R-:W-:Y:S01]  /*9380*/  DFMA R26, R22, R26, R32 ;  /* 0x0000001a161a722b */ /* 0x000fe20000000020 */
[----:B------:R-:W-:Y:S01]  /*9390*/  IADD3 R33, PT, PT, R11, 0x100000, RZ ;  /* 0x001000000b217810 */ /* 0x000fe20007ffe0ff */
[----:B------:R-:W-:-:S06]  /*93a0*/  IMAD.MOV.U32 R32, RZ, RZ, R10 ;  /* 0x000000ffff207224 */ /* 0x000fcc00078e000a */
[----:B------:R-:W-:Y:S01]  /*93b0*/  DADD R26, R26, -UR4 ;  /* 0x800000041a1a7e29 */ /* 0x000fe20008000000 */
[----:B------:R-:W-:Y:S01]  /*93c0*/  UMOV UR4, 0x80000000 ;  /* 0x8000000000047882 */ /* 0x000fe20000000000 */
[----:B------:R-:W-:Y:S01]  /*93d0*/  DFMA R30, R6, R32, R30 ;  /* 0x00000020061e722b */ /* 0x000fe2000000001e */
[----:B------:R-:W-:-:S05]  /*93e0*/  UMOV UR5, 0x43300000 ;  /* 0x4330000000057882 */ /* 0x000fca0000000000 */
[----:B------:R-:W-:Y:S02]  /*93f0*/  DADD R22, R12, R26 ;  /* 0x000000000c167229 */ /* 0x000fe4000000001a */
[----:B------:R-:W-:-:S06]  /*9400*/  DFMA R30, R6, R30, R34 ;  /* 0x0000001e061e722b */ /* 0x000fcc0000000022 */
[----:B------:R-:W-:Y:S02]  /*9410*/  DMUL R24, R22, R8 ;  /* 0x0000000816187228 */ /* 0x000fe40000000000 */
[----:B------:R-:W-:-:S06]  /*9420*/  DADD R12, R12, -R22 ;  /* 0x000000000c0c7229 */ /* 0x000fcc0000000816 */
[----:B------:R-:W-:Y:S02]  /*9430*/  DFMA R32, R22, R8, -R24 ;  /* 0x000000081620722b */ /* 0x000fe40000000818 */
[----:B------:R-:W-:-:S06]  /*9440*/  DADD R12, R26, R12 ;  /* 0x000000001a0c7229 */ /* 0x000fcc000000000c */
[----:B------:R-:W-:-:S08]  /*9450*/  DFMA R30, R22, R30, R32 ;  /* 0x0000001e161e722b */ /* 0x000fd00000000020 */
[----:B------:R-:W-:-:S08]  /*9460*/  DFMA R12, R12, R8, R30 ;  /* 0x000000080c0c722b */ /* 0x000fd0000000001e */
[----:B------:R-:W-:-:S08]  /*9470*/  DADD R22, R24, R12 ;  /* 0x0000000018167229 */ /* 0x000fd0000000000c */
[--C-:B------:R-:W-:Y:S02]  /*9480*/  DADD R8, R6, R22.reuse ;  /* 0x0000000006087229 */ /* 0x100fe40000000016 */
[----:B------:R-:W-:-:S06]  /*9490*/  DADD R24, R24, -R22 ;  /* 0x0000000018187229 */ /* 0x000fcc0000000816 */
[----:B------:R-:W-:Y:S02]  /*94a0*/  DADD R6, R6, -R8 ;  /* 0x0000000006067229 */ /* 0x000fe40000000808 */
[----:B------:R-:W-:-:S06]  /*94b0*/  DADD R24, R12, R24 ;  /* 0x000000000c187229 */ /* 0x000fcc0000000018 */
[----:B------:R-:W-:-:S08]  /*94c0*/  DADD R6, R22, R6 ;  /* 0x0000000016067229 */ /* 0x000fd00000000006 */
[----:B------:R-:W-:-:S08]  /*94d0*/  DADD R6, R24, R6 ;  /* 0x0000000018067229 */ /* 0x000fd00000000006 */
[----:B------:R-:W-:Y:S02]  /*94e0*/  DADD R6, R10, R6 ;  /* 0x000000000a067229 */ /* 0x000fe40000000006 */
[----:B------:R-:W-:Y:S01]  /*94f0*/  DADD R10, R4, -UR4 ;  /* 0x80000004040a7e29 */ /* 0x000fe20008000000 */
[----:B------:R-:W-:Y:S01]  /*9500*/  UMOV UR4, 0xfefa39ef ;  /* 0xfefa39ef00047882 */ /* 0x000fe20000000000 */
[----:B------:R-:W-:-:S04]  /*9510*/  UMOV UR5, 0x3fe62e42 ;  /* 0x3fe62e4200057882 */ /* 0x000fc80000000000 */
[----:B------:R-:W-:-:S08]  /*9520*/  DADD R4, R8, R6 ;  /* 0x0000000008047229 */ /* 0x000fd00000000006 */
[--C-:B------:R-:W-:Y:S02]  /*9530*/  DFMA R12, R10, UR4, R4.reuse ;  /* 0x000000040a0c7c2b */ /* 0x100fe40008000004 */
[----:B------:R-:W-:-:S06]  /*9540*/  DADD R8, R8, -R4 ;  /* 0x0000000008087229 */ /* 0x000fcc0000000804 */
[----:B------:R-:W-:Y:S02]  /*9550*/  DFMA R22, R10, -UR4, R12 ;  /* 0x800000040a167c2b */ /* 0x000fe4000800000c */
[----:B------:R-:W-:Y:S01]  /*9560*/  DADD R8, R6, R8 ;  /* 0x0000000006087229 */ /* 0x000fe20000000008 */
[----:B------:R-:W-:Y:S01]  /*9570*/  LOP3.LUT R7, R3, 0xff0fffff, RZ, 0xc0, !PT ;  /* 0xff0fffff03077812 */ /* 0x000fe200078ec0ff */
[----:B------:R-:W-:-:S04]  /*9580*/  IMAD.MOV.U32 R6, RZ, RZ, R2 ;  /* 0x000000ffff067224 */ /* 0x000fc800078e0002 */
[----:B------:R-:W-:Y:S01]  /*9590*/  DADD R22, -R4, R22 ;  /* 0x0000000004167229 */ /* 0x000fe20000000116 */
[----:B------:R-:W-:-:S05]  /*95a0*/  IMAD.SHL.U32 R4, R3, 0x2, RZ ;  /* 0x0000000203047824 */ /* 0x000fca00078e00ff */
[----:B------:R-:W-:Y:S02]  /*95b0*/  ISETP.GT.U32.AND P0, PT, R4, -0x2000001, PT ;  /* 0xfdffffff0400780c */ /* 0x000fe40003f04070 */
[----:B------:R-:W-:Y:S02]  /*95c0*/  DADD R8, R8, -R22 ;  /* 0x0000000008087229 */ /* 0x000fe40000000816 */
[----:B------:R-:W-:-:S06]  /*95d0*/  SEL R7, R7, R3, P0 ;  /* 0x0000000307077207 */ /* 0x000fcc0000000000 */
[----:B------:R-:W-:-:S08]  /*95e0*/  DFMA R8, R10, UR10, R8 ;  /* 0x0000000a0a087c2b */ /* 0x000fd00008000008 */
[----:B------:R-:W-:-:S08]  /*95f0*/  DADD R4, R12, R8 ;  /* 0x000000000c047229 */ /* 0x000fd00000000008 */
[----:B------:R-:W-:Y:S02]  /*9600*/  DADD R12, R12, -R4 ;  /* 0x000000000c0c7229 */ /* 0x000fe40000000804 */
[----:B------:R-:W-:-:S06]  /*9610*/  DMUL R2, R4, R6 ;  /* 0x0000000604027228 */ /* 0x000fcc0000000000 */
[----:B------:R-:W-:Y:S02]  /*9620*/  DADD R8, R8, R12 ;  /* 0x0000000008087229 */ /* 0x000fe4000000000c */
[----:B------:R-:W-:-:S08]  /*9630*/  DFMA R4, R4, R6, -R2 ;  /* 0x000000060404722b */ /* 0x000fd00000000802 */
[----:B------:R-:W-:Y:S01]  /*9640*/  DFMA R8, R8, R6, R4 ;  /* 0x000000060808722b */ /* 0x000fe20000000004 */
[----:B------:R-:W-:Y:S01]  /*9650*/  IMAD.MOV.U32 R4, RZ, RZ, 0x652b82fe ;  /* 0x652b82feff047424 */ /* 0x000fe200078e00ff */
[----:B------:R-:W-:-:S06]  /*9660*/  MOV R5, 0x3ff71547 ;  /* 0x3ff7154700057802 */ /* 0x000fcc0000000f00 */
[----:B------:R-:W-:-:S08]  /*9670*/  DADD R6, R2, R8 ;  /* 0x0000000002067229 */ /* 0x000fd00000000008 */
[----:B------:R-:W-:Y:S02]  /*9680*/  DFMA R4, R6, R4, 6.75539944105574400000e+15 ;  /* 0x433800000604742b */ /* 0x000fe40000000004 */
[----:B------:R-:W-:Y:S01]  /*9690*/  FSETP.GEU.AND P0, PT, |R7|, 4.1917929649353027344, PT ;  /* 0x4086232b0700780b */ /* 0x000fe20003f0e200 */
[----:B------:R-:W-:-:S05]  /*96a0*/  DADD R2, R2, -R6 ;  /* 0x0000000002027229 */ /* 0x000fca0000000806 */
[----:B------:R-:W-:-:S03]  /*96b0*/  DADD R10, R4, -6.75539944105574400000e+15 ;  /* 0xc3380000040a7429 */ /* 0x000fc60000000000 */
[----:B------:R-:W-:-:S05]  /*96c0*/  DADD R8, R8, R2 ;  /* 0x0000000008087229 */ /* 0x000fca0000000002 */
[----:B------:R-:W-:Y:S01]  /*96d0*/  DFMA R12, R10, -UR4, R6 ;  /* 0x800000040a0c7c2b */ /* 0x000fe20008000006 */
[----:B------:R-:W-:Y:S01]  /*96e0*/  UMOV UR4, 0x3b39803f ;  /* 0x3b39803f00047882 */ /* 0x000fe20000000000 */
[----:B------:R-:W-:-:S06]  /*96f0*/  UMOV UR5, 0x3c7abc9e ;  /* 0x3c7abc9e00057882 */ /* 0x000fcc0000000000 */
[----:B------:R-:W-:Y:S01]  /*9700*/  DFMA R12, R10, -UR4, R12 ;  /* 0x800000040a0c7c2b */ /* 0x000fe2000800000c */
[----:B------:R-:W-:Y:S01]  /*9710*/  UMOV UR4, 0x69ce2bdf ;  /* 0x69ce2bdf00047882 */ /* 0x000fe20000000000 */
[----:B------:R-:W-:Y:S01]  /*9720*/  IMAD.MOV.U32 R10, RZ, RZ, -0x35dec16 ;  /* 0xfca213eaff0a7424 */ /* 0x000fe200078e00ff */
[----:B------:R-:W-:Y:S01]  /*9730*/  UMOV UR5, 0x3e5ade15 ;  /* 0x3e5ade1500057882 */ /* 0x000fe20000000000 */
[----:B------:R-:W-:-:S06]  /*9740*/  IMAD.MOV.U32 R11, RZ, RZ, 0x3e928af3 ;  /* 0x3e928af3ff0b7424 */ /* 0x000fcc00078e00ff */
[----:B------:R-:W-:Y:S01]  /*9750*/  DFMA R10, R12, UR4, R10 ;  /* 0x000000040c0a7c2b */ /* 0x000fe2000800000a */
[----:B------:R-:W-:Y:S01]  /*9760*/  UMOV UR4, 0x62401315 ;  /* 0x6240131500047882 */ /* 0x000fe20000000000 */
[----:B------:R-:W-:-:S06]  /*9770*/  UMOV UR5, 0x3ec71dee ;  /* 0x3ec71dee00057882 */ /* 0x000fcc0000000000 */
[----:B------:R-:W-:Y:S01]  /*9780*/  DFMA R10, R12, R10, UR4 ;  /* 0x000000040c0a7e2b */ /* 0x000fe2000800000a */
        /* <DEDUP_REMOVED lines=20> */
[----:B------:R-:W-:-:S08]  /*98d0*/  DFMA R10, R12, R10, UR4 ;  /* 0x000000040c0a7e2b */ /* 0x000fd0000800000a */
[----:B------:R-:W-:-:S08]  /*98e0*/  DFMA R10, R12, R10, 1 ;  /* 0x3ff000000c0a742b */ /* 0x000fd0000000000a */
[----:B------:R-:W-:-:S10]  /*98f0*/  DFMA R10, R12, R10, 1 ;  /* 0x3ff000000c0a742b */ /* 0x000fd4000000000a */
[----:B------:R-:W-:Y:S01]  /*9900*/  IMAD R3, R4, 0x100000, R11 ;  /* 0x0010000004037824 */ /* 0x000fe200078e020b */
[----:B------:R-:W-:Y:S01]  /*9910*/  MOV R2, R10 ;  /* 0x0000000a00027202 */ /* 0x000fe20000000f00 */
[----:B------:R-:W-:Y:S06]  /*9920*/  @!P0 BRA `(.L_x_152) ;  /* 0x0000000000348947 */ /* 0x000fec0003800000 */
[----:B------:R-:W-:Y:S01]  /*9930*/  FSETP.GEU.AND P1, PT, |R7|, 4.2275390625, PT ;  /* 0x408748000700780b */ /* 0x000fe20003f2e200 */
[C---:B------:R-:W-:Y:S02]  /*9940*/  DADD R12, R6.reuse, +INF ;  /* 0x7ff00000060c7429 */ /* 0x040fe40000000000 */
[----:B------:R-:W-:-:S08]  /*9950*/  DSETP.GEU.AND P0, PT, R6, RZ, PT ;  /* 0x000000ff0600722a */ /* 0x000fd00003f0e000 */
[----:B------:R-:W-:Y:S02]  /*9960*/  FSEL R3, R13, RZ, P0 ;  /* 0x000000ff0d037208 */ /* 0x000fe40000000000 */
[----:B------:R-:W-:Y:S02]  /*9970*/  @!P1 LEA.HI R2, R4, R4, RZ, 0x1 ;  /* 0x0000000404029211 */ /* 0x000fe400078f08ff */
[----:B------:R-:W-:Y:S02]  /*9980*/  @!P1 MOV R6, RZ ;  /* 0x000000ff00069202 */ /* 0x000fe40000000f00 */
[----:B------:R-:W-:Y:S02]  /*9990*/  @!P1 SHF.R.S32.HI R5, RZ, 0x1, R2 ;  /* 0x00000001ff059819 */ /* 0x000fe40000011402 */
[----:B------:R-:W-:-:S03]  /*99a0*/  FSEL R2, R12, RZ, P0 ;  /* 0x000000ff0c027208 */ /* 0x000fc60000000000 */
[----:B------:R-:W-:Y:S02]  /*99b0*/  @!P1 IMAD.IADD R4, R4, 0x1, -R5 ;  /* 0x0000000104049824 */ /* 0x000fe400078e0a05 */
[----:B------:R-:W-:-:S03]  /*99c0*/  @!P1 IMAD R5, R5, 0x100000, R11 ;  /* 0x0010000005059824 */ /* 0x000fc600078e020b */
[----:B------:R-:W-:Y:S01]  /*99d0*/  @!P1 LEA R7, R4, 0x3ff00000, 0x14 ;  /* 0x3ff0000004079811 */ /* 0x000fe200078ea0ff */
[----:B------:R-:W-:-:S06]  /*99e0*/  @!P1 IMAD.MOV.U32 R4, RZ, RZ, R10 ;  /* 0x000000ffff049224 */ /* 0x000fcc00078e000a */
[----:B------:R-:W-:-:S11]  /*99f0*/  @!P1 DMUL R2, R4, R6 ;  /* 0x0000000604029228 */ /* 0x000fd60000000000 */
.L_x_152:
[----:B------:R-:W-:Y:S02]  /*9a00*/  DFMA R4, R8, R2, R2 ;  /* 0x000000020804722b */ /* 0x000fe40000000002 */
[----:B------:R-:W-:-:S08]  /*9a10*/  DSETP.NEU.AND P0, PT, |R2|, +INF , PT ;  /* 0x7ff000000200742a */ /* 0x000fd00003f0d200 */
[----:B------:R-:W-:Y:S01]  /*9a20*/  FSEL R28, R2, R4, !P0 ;  /* 0x00000004021c7208 */ /* 0x000fe20004000000 */
[----:B------:R-:W-:Y:S01]  /*9a30*/  IMAD.MOV.U32 R2, RZ, RZ, R0 ;  /* 0x000000ffff027224 */ /* 0x000fe200078e0000 */
[----:B------:R-:W-:Y:S01]  /*9a40*/  FSEL R29, R3, R5, !P0 ;  /* 0x00000005031d7208 */ /* 0x000fe20004000000 */
[----:B------:R-:W-:-:S04]  /*9a50*/  IMAD.MOV.U32 R3, RZ, RZ, 0x0 ;  /* 0x00000000ff037424 */ /* 0x000fc800078e00ff */
[----:B------:R-:W-:Y:S05]  /*9a60*/  RET.REL.NODEC R2 `(_Z9addKernelPfPiS0_S0_) ;  /* 0xffffff6402647950 */ /* 0x000fea0003c3ffff */
.L_x_153:
[----:B------:R-:W-:-:S00]  /*9a70*/  BRA `(.L_x_153) ;  /* 0xfffffffc00fc7947 */ /* 0x000fc0000383ffff */
[----:B------:R-:W-:-:S00]  /*9a80*/  NOP ;  /* 0x0000000000007918 */ /* 0x000fc00000000000 */
[----:B------:R-:W-:-:S00]  /*9a90*/  NOP ;  /* 0x0000000000007918 */ /* 0x000fc00000000000 */
[----:B------:R-:W-:-:S00]  /*9aa0*/  NOP ;  /* 0x0000000000007918 */ /* 0x000fc00000000000 */
[----:B------:R-:W-:-:S00]  /*9ab0*/  NOP ;  /* 0x0000000000007918 */ /* 0x000fc00000000000 */
[----:B------:R-:W-:-:S00]  /*9ac0*/  NOP ;  /* 0x0000000000007918 */ /* 0x000fc00000000000 */
[----:B------:R-:W-:-:S00]  /*9ad0*/  NOP ;  /* 0x0000000000007918 */ /* 0x000fc00000000000 */
[----:B------:R-:W-:-:S00]  /*9ae0*/  NOP ;  /* 0x0000000000007918 */ /* 0x000fc00000000000 */
[----:B------:R-:W-:-:S00]  /*9af0*/  NOP ;  /* 0x0000000000007918 */ /* 0x000fc00000000000 */
.L_x_157:


//--------------------- .nv.global.init           --------------------------
	.section	.nv.global.init,"aw",@progbits
	.align	4
.nv.global.init:
	.type		__cudart_i2opi_f,@object
	.size		__cudart_i2opi_f,(.L_0 - __cudart_i2opi_f)
__cudart_i2opi_f:
        /*0000*/ 	.byte	0x41, 0x90, 0x43, 0x3c, 0x99, 0x95, 0x62, 0xdb, 0xc0, 0xdd, 0x34, 0xf5, 0xd1, 0x57, 0x27, 0xfc
        /*0010*/ 	.byte	0x29, 0x15, 0x44, 0x4e, 0x6e, 0x83, 0xf9, 0xa2
.L_0:


//--------------------- .nv.shared.reserved.0     --------------------------
	.section	.nv.shared.reserved.0,"aw",@nobits
	.weak		__nv_reservedSMEM_offset_0_alias
	.size		__nv_reservedSMEM_offset_0_alias, 0, 64
	.other		__nv_reservedSMEM_offset_0_alias,@"STO_CUDA_RESERVED_SHARED STV_DEFAULT"
__nv_reservedSMEM_offset_0_alias:
	.zero		0
	.zero		64


//--------------------- .nv.constant0._Z9addKernelPfPiS0_S0_ --------------------------
	.section	.nv.constant0._Z9addKernelPfPiS0_S0_,"a",@progbits
	.sectionflags	@""
	.align	4
.nv.constant0._Z9addKernelPfPiS0_S0_:
	.zero		928


//--------------------- SYMBOLS --------------------------

	.type		.nv.reservedSmem.offset0,@object
	.size		.nv.reservedSmem.offset0,0x4
